	.target	sm_100a

	.elftype	@"ET_EXEC"


//--------------------- .note.nv.tkinfo           --------------------------
	.section	.note.nv.tkinfo,"",@"SHT_NOTE"
	.sectionflags	@"SHF_NOTE_NV_TKINFO"
	.tkinfo
        /*0018*/ 	.word	0x00000002
        /*0030*/ 	.string	""
        /*0030*/ 	.string	"ptxas"
        /*0030*/ 	.string	"Cuda compilation tools, release 13.0, V13.0.88"
        /*0030*/ 	.string	"Build cuda_13.0.r13.0/compiler.36424714_0"
        /*0030*/ 	.string	"-arch sm_100a -m 64 "



//--------------------- .note.nv.cuinfo           --------------------------
	.section	.note.nv.cuinfo,"",@"SHT_NOTE"
	.sectionflags	@"SHF_NOTE_NV_CUINFO"
        /*0018*/ 	.short	0x0002
        /*001a*/ 	.short	0x0064
        /*001c*/ 	.short	0x0082
	.zero		2


//--------------------- .nv.info                  --------------------------
	.section	.nv.info,"",@"SHT_CUDA_INFO"
	.align	4


	//----- nvinfo : EIATTR_REGCOUNT
	.align		4
        /*0000*/ 	.byte	0x04, 0x2f
        /*0002*/ 	.short	(.L_19 - .L_18)
	.align		4
.L_18:
        /*0004*/ 	.word	index@(_ZN7cutlass13device_kernelINS_4gemm6kernel13GemmUniversalIN4cute5tupleIJiiiiEEENS1_10collective13CollectiveMmaINS1_35MainloopSm100TmaUmmaWarpSpecializedILi6ELi2ELi4ENS5_IJNS4_1CILi1EEESB_SB_EEEEENS5_IJNSA_ILi64EEESE_NSA_ILi128EEEEEENS_12float_e4m3_tENS5_IJlSB_lEEESH_SI_NS4_8TiledMMAINS4_8MMA_AtomIJNS4_10MMA_TraitsINS4_19SM100_MMA_F8F6F4_SSEJSH_SH_fSE_SE_NS4_17integral_constantINS4_4UMMA5MajorELSP_0EEESQ_NSN_INSO_7ScaleInELSR_0EEESS_EEEEEENS4_6LayoutISC_NS5_IJNSA_ILi0EEESW_SW_EEEEENS5_IJNS4_10UnderscoreESZ_SZ_EEEEENS4_13SM90_TMA_LOADENS4_14ComposedLayoutINS4_7SwizzleILi3ELi4ELi3EEENS4_18smem_ptr_flag_bitsILi8EEENSV_INS5_IJNSA_ILi8EEESF_EEENS5_IJSF_SB_EEEEEEEvNS4_8identityES12_S1C_vS1D_EENS_8epilogue10collective18CollectiveEpilogueINS1F_23Sm100TmaWarpSpecializedILi1ELi1ELi32ELb0ELb0EEEJSG_NS5_IJNSV_ISE_SB_EES1K_EEESH_SI_SH_SI_NS1F_6fusion15FusionCallbacksIS1J_NS1M_17LinearCombinationISH_fSH_fLNS_15FloatRoundStyleE2EEESG_S1L_JEEENS4_5SM1004TMEM4LOAD26SM100_TMEM_LOAD_16dp32b32xES12_NS13_INS14_ILi2ELi4ELi3EEES17_NSV_INS5_IJS18_SE_EEENS5_IJSE_SB_EEEEEEENS4_39AutoVectorizingCopyWithAssumedAlignmentILi128EEENS4_14SM90_TMA_STOREES20_S22_S22_EEEvvEEEEvNT_6ParamsE)
        /*0008*/ 	.word	0x00000078


	//----- nvinfo : EIATTR_FRAME_SIZE
	.align		4
.L_19:
        /*000c*/ 	.byte	0x04, 0x11
        /*000e*/ 	.short	(.L_21 - .L_20)
	.align		4
.L_20:
        /*0010*/ 	.word	index@($__internal_2_$__cuda_sm10x_tcgen05_guardrail_trap_unallocated_columns_being_dealloced)
        /*0014*/ 	.word	0x00000000


	//----- nvinfo : EIATTR_FRAME_SIZE
	.align		4
.L_21:
        /*0018*/ 	.byte	0x04, 0x11
        /*001a*/ 	.short	(.L_23 - .L_22)
	.align		4
.L_22:
        /*001c*/ 	.word	index@($__internal_1_$__cuda_sm10x_tcgen05_guardrail_trap_phase_invalid_during_alloc)
        /*0020*/ 	.word	0x00000000


	//----- nvinfo : EIATTR_FRAME_SIZE
	.align		4
.L_23:
        /*0024*/ 	.byte	0x04, 0x11
        /*0026*/ 	.short	(.L_25 - .L_24)
	.align		4
.L_24:
        /*0028*/ 	.word	index@($__internal_0_$__cuda_sm10x_tcgen05_guardrail_trap_col_being_dealloced_not_returned_by_alloc)
        /*002c*/ 	.word	0x00000000


	//----- nvinfo : EIATTR_FRAME_SIZE
	.align		4
.L_25:
        /*0030*/ 	.byte	0x04, 0x11
        /*0032*/ 	.short	(.L_27 - .L_26)
	.align		4
.L_26:
        /*0034*/ 	.word	index@(_ZN7cutlass13device_kernelINS_4gemm6kernel13GemmUniversalIN4cute5tupleIJiiiiEEENS1_10collective13CollectiveMmaINS1_35MainloopSm100TmaUmmaWarpSpecializedILi6ELi2ELi4ENS5_IJNS4_1CILi1EEESB_SB_EEEEENS5_IJNSA_ILi64EEESE_NSA_ILi128EEEEEENS_12float_e4m3_tENS5_IJlSB_lEEESH_SI_NS4_8TiledMMAINS4_8MMA_AtomIJNS4_10MMA_TraitsINS4_19SM100_MMA_F8F6F4_SSEJSH_SH_fSE_SE_NS4_17integral_constantINS4_4UMMA5MajorELSP_0EEESQ_NSN_INSO_7ScaleInELSR_0EEESS_EEEEEENS4_6LayoutISC_NS5_IJNSA_ILi0EEESW_SW_EEEEENS5_IJNS4_10UnderscoreESZ_SZ_EEEEENS4_13SM90_TMA_LOADENS4_14ComposedLayoutINS4_7SwizzleILi3ELi4ELi3EEENS4_18smem_ptr_flag_bitsILi8EEENSV_INS5_IJNSA_ILi8EEESF_EEENS5_IJSF_SB_EEEEEEEvNS4_8identityES12_S1C_vS1D_EENS_8epilogue10collective18CollectiveEpilogueINS1F_23Sm100TmaWarpSpecializedILi1ELi1ELi32ELb0ELb0EEEJSG_NS5_IJNSV_ISE_SB_EES1K_EEESH_SI_SH_SI_NS1F_6fusion15FusionCallbacksIS1J_NS1M_17LinearCombinationISH_fSH_fLNS_15FloatRoundStyleE2EEESG_S1L_JEEENS4_5SM1004TMEM4LOAD26SM100_TMEM_LOAD_16dp32b32xES12_NS13_INS14_ILi2ELi4ELi3EEES17_NSV_INS5_IJS18_SE_EEENS5_IJSE_SB_EEEEEEENS4_39AutoVectorizingCopyWithAssumedAlignmentILi128EEENS4_14SM90_TMA_STOREES20_S22_S22_EEEvvEEEEvNT_6ParamsE)
        /*0038*/ 	.word	0x00000000


	//----- nvinfo : EIATTR_MIN_STACK_SIZE
	.align		4
.L_27:
        /*003c*/ 	.byte	0x04, 0x12
        /*003e*/ 	.short	(.L_29 - .L_28)
	.align		4
.L_28:
        /*0040*/ 	.word	index@(_ZN7cutlass13device_kernelINS_4gemm6kernel13GemmUniversalIN4cute5tupleIJiiiiEEENS1_10collective13CollectiveMmaINS1_35MainloopSm100TmaUmmaWarpSpecializedILi6ELi2ELi4ENS5_IJNS4_1CILi1EEESB_SB_EEEEENS5_IJNSA_ILi64EEESE_NSA_ILi128EEEEEENS_12float_e4m3_tENS5_IJlSB_lEEESH_SI_NS4_8TiledMMAINS4_8MMA_AtomIJNS4_10MMA_TraitsINS4_19SM100_MMA_F8F6F4_SSEJSH_SH_fSE_SE_NS4_17integral_constantINS4_4UMMA5MajorELSP_0EEESQ_NSN_INSO_7ScaleInELSR_0EEESS_EEEEEENS4_6LayoutISC_NS5_IJNSA_ILi0EEESW_SW_EEEEENS5_IJNS4_10UnderscoreESZ_SZ_EEEEENS4_13SM90_TMA_LOADENS4_14ComposedLayoutINS4_7SwizzleILi3ELi4ELi3EEENS4_18smem_ptr_flag_bitsILi8EEENSV_INS5_IJNSA_ILi8EEESF_EEENS5_IJSF_SB_EEEEEEEvNS4_8identityES12_S1C_vS1D_EENS_8epilogue10collective18CollectiveEpilogueINS1F_23Sm100TmaWarpSpecializedILi1ELi1ELi32ELb0ELb0EEEJSG_NS5_IJNSV_ISE_SB_EES1K_EEESH_SI_SH_SI_NS1F_6fusion15FusionCallbacksIS1J_NS1M_17LinearCombinationISH_fSH_fLNS_15FloatRoundStyleE2EEESG_S1L_JEEENS4_5SM1004TMEM4LOAD26SM100_TMEM_LOAD_16dp32b32xES12_NS13_INS14_ILi2ELi4ELi3EEES17_NSV_INS5_IJS18_SE_EEENS5_IJSE_SB_EEEEEEENS4_39AutoVectorizingCopyWithAssumedAlignmentILi128EEENS4_14SM90_TMA_STOREES20_S22_S22_EEEvvEEEEvNT_6ParamsE)
        /*0044*/ 	.word	0x00000000
.L_29:


//--------------------- .nv.compat                --------------------------
	.section	.nv.compat,"",@"SHT_CUDA_COMPAT_INFO"
	.align	4
        /*0000*/ 	.byte	0x02, 0x09, 0x01, 0x00, 0x02, 0x02, 0x02, 0x00, 0x02, 0x05, 0x05, 0x00, 0x03, 0x07, 0x01, 0x01
        /*0010*/ 	.byte	0x02, 0x03, 0x01, 0x00, 0x02, 0x06, 0x01, 0x00, 0x04, 0x0b, 0x08, 0x00, 0x09, 0x00, 0x00, 0x00
        /*0020*/ 	.byte	0x00, 0x00, 0x00, 0x00


//--------------------- .nv.info._ZN7cutlass13device_kernelINS_4gemm6kernel13GemmUniversalIN4cute5tupleIJiiiiEEENS1_10collective13CollectiveMmaINS1_35MainloopSm100TmaUmmaWarpSpecializedILi6ELi2ELi4ENS5_IJNS4_1CILi1EEESB_SB_EEEEENS5_IJNSA_ILi64EEESE_NSA_ILi128EEEEEENS_12float_e4m3_tENS5_IJlSB_lEEESH_SI_NS4_8TiledMMAINS4_8MMA_AtomIJNS4_10MMA_TraitsINS4_19SM100_MMA_F8F6F4_SSEJSH_SH_fSE_SE_NS4_17integral_constantINS4_4UMMA5MajorELSP_0EEESQ_NSN_INSO_7ScaleInELSR_0EEESS_EEEEEENS4_6LayoutISC_NS5_IJNSA_ILi0EEESW_SW_EEEEENS5_IJNS4_10UnderscoreESZ_SZ_EEEEENS4_13SM90_TMA_LOADENS4_14ComposedLayoutINS4_7SwizzleILi3ELi4ELi3EEENS4_18smem_ptr_flag_bitsILi8EEENSV_INS5_IJNSA_ILi8EEESF_EEENS5_IJSF_SB_EEEEEEEvNS4_8identityES12_S1C_vS1D_EENS_8epilogue10collective18CollectiveEpilogueINS1F_23Sm100TmaWarpSpecializedILi1ELi1ELi32ELb0ELb0EEEJSG_NS5_IJNSV_ISE_SB_EES1K_EEESH_SI_SH_SI_NS1F_6fusion15FusionCallbacksIS1J_NS1M_17LinearCombinationISH_fSH_fLNS_15FloatRoundStyleE2EEESG_S1L_JEEENS4_5SM1004TMEM4LOAD26SM100_TMEM_LOAD_16dp32b32xES12_NS13_INS14_ILi2ELi4ELi3EEES17_NSV_INS5_IJS18_SE_EEENS5_IJSE_SB_EEEEEEENS4_39AutoVectorizingCopyWithAssumedAlignmentILi128EEENS4_14SM90_TMA_STOREES20_S22_S22_EEEvvEEEEvNT_6ParamsE --------------------------
	.section	.nv.info._ZN7cutlass13device_kernelINS_4gemm6kernel13GemmUniversalIN4cute5tupleIJiiiiEEENS1_10collective13CollectiveMmaINS1_35MainloopSm100TmaUmmaWarpSpecializedILi6ELi2ELi4ENS5_IJNS4_1CILi1EEESB_SB_EEEEENS5_IJNSA_ILi64EEESE_NSA_ILi128EEEEEENS_12float_e4m3_tENS5_IJlSB_lEEESH_SI_NS4_8TiledMMAINS4_8MMA_AtomIJNS4_10MMA_TraitsINS4_19SM100_MMA_F8F6F4_SSEJSH_SH_fSE_SE_NS4_17integral_constantINS4_4UMMA5MajorELSP_0EEESQ_NSN_INSO_7ScaleInELSR_0EEESS_EEEEEENS4_6LayoutISC_NS5_IJNSA_ILi0EEESW_SW_EEEEENS5_IJNS4_10UnderscoreESZ_SZ_EEEEENS4_13SM90_TMA_LOADENS4_14ComposedLayoutINS4_7SwizzleILi3ELi4ELi3EEENS4_18smem_ptr_flag_bitsILi8EEENSV_INS5_IJNSA_ILi8EEESF_EEENS5_IJSF_SB_EEEEEEEvNS4_8identityES12_S1C_vS1D_EENS_8epilogue10collective18CollectiveEpilogueINS1F_23Sm100TmaWarpSpecializedILi1ELi1ELi32ELb0ELb0EEEJSG_NS5_IJNSV_ISE_SB_EES1K_EEESH_SI_SH_SI_NS1F_6fusion15FusionCallbacksIS1J_NS1M_17LinearCombinationISH_fSH_fLNS_15FloatRoundStyleE2EEESG_S1L_JEEENS4_5SM1004TMEM4LOAD26SM100_TMEM_LOAD_16dp32b32xES12_NS13_INS14_ILi2ELi4ELi3EEES17_NSV_INS5_IJS18_SE_EEENS5_IJSE_SB_EEEEEEENS4_39AutoVectorizingCopyWithAssumedAlignmentILi128EEENS4_14SM90_TMA_STOREES20_S22_S22_EEEvvEEEEvNT_6ParamsE,"",@"SHT_CUDA_INFO"
	.sectionflags	@""
	.align	4


	//----- nvinfo : EIATTR_CUDA_API_VERSION
	.align		4
        /*0000*/ 	.byte	0x04, 0x37
        /*0002*/ 	.short	(.L_31 - .L_30)
.L_30:
        /*0004*/ 	.word	0x00000082


	//----- nvinfo : EIATTR_KPARAM_INFO
	.align		4
.L_31:
        /*0008*/ 	.byte	0x04, 0x17
        /*000a*/ 	.short	(.L_33 - .L_32)
.L_32:
        /*000c*/ 	.word	0x00000000
        /*0010*/ 	.short	0x0000
        /*0012*/ 	.short	0x0000
        /*0014*/ 	.byte	0x00, 0xf0, 0x01, 0x20


	//----- nvinfo : EIATTR_AT_ENTRY_FRAGMENTS
	.align		4
.L_33:
        /*0018*/ 	.byte	0x04, 0x4f
        /*001a*/ 	.short	(.L_35 - .L_34)


	//   ....[0]....
.L_34:
        /*001c*/ 	.word	0x00000006


	//----- nvinfo : EIATTR_RESERVED_SMEM_USED
	.align		4
.L_35:
        /*0020*/ 	.byte	0x01, 0x41
	.zero		2


	//----- nvinfo : EIATTR_SPARSE_MMA_MASK
	.align		4
        /*0024*/ 	.byte	0x03, 0x50
        /*0026*/ 	.short	0x0000


	//----- nvinfo : EIATTR_TCGEN05_1CTA_USED
	.align		4
        /*0028*/ 	.byte	0x01, 0x51
	.zero		2


	//----- nvinfo : EIATTR_MAXREG_COUNT
	.align		4
        /*002c*/ 	.byte	0x03, 0x1b
        /*002e*/ 	.short	0x00ff


	//----- nvinfo : EIATTR_NUM_BARRIERS
	.align		4
        /*0030*/ 	.byte	0x02, 0x4c
        /*0032*/ 	.byte	0x07
	.zero		1


	//----- nvinfo : EIATTR_EXTERNS
	.align		4
        /*0034*/ 	.byte	0x04, 0x0f
        /*0036*/ 	.short	(.L_37 - .L_36)


	//   ....[0]....
	.align		4
.L_36:
        /*0038*/ 	.word	index@(__assertfail)


	//----- nvinfo : EIATTR_MERCURY_ISA_VERSION
	.align		4
.L_37:
        /*003c*/ 	.byte	0x03, 0x5f
        /*003e*/ 	.short	0x0101


	//----- nvinfo : EIATTR_INT_WARP_WIDE_INSTR_OFFSETS
	.align		4
        /*0040*/ 	.byte	0x04, 0x31
        /*0042*/ 	.short	(.L_39 - .L_38)


	//   ....[0]....
.L_38:
        /*0044*/ 	.word	0x00001da0


	//   ....[1]....
        /*0048*/ 	.word	0x00003970


	//   ....[2]....
        /*004c*/ 	.word	0x00003990


	//   ....[3]....
        /*0050*/ 	.word	0x000039c0


	//   ....[4]....
        /*0054*/ 	.word	0x000043d0


	//   ....[5]....
        /*0058*/ 	.word	0x000044c0


	//----- nvinfo : EIATTR_COOP_GROUP_MASK_REGIDS
	.align		4
.L_39:
        /*005c*/ 	.byte	0x04, 0x29
        /*005e*/ 	.short	(.L_41 - .L_40)


	//   ....[0]....
.L_40:
        /*0060*/ 	.word	0xffffffff


	//   ....[1]....
        /*0064*/ 	.word	0xffffffff


	//   ....[2]....
        /*0068*/ 	.word	0xffffffff


	//   ....[3]....
        /*006c*/ 	.word	0xffffffff


	//   ....[4]....
        /*0070*/ 	.word	0xffffffff


	//   ....[5]....
        /*0074*/ 	.word	0xffffffff


	//   ....[6]....
        /*0078*/ 	.word	0xffffffff


	//   ....[7]....
        /*007c*/ 	.word	0xffffffff


	//   ....[8]....
        /*0080*/ 	.word	0xffffffff


	//   ....[9]....
        /*0084*/ 	.word	0xffffffff


	//   ....[10]....
        /*0088*/ 	.word	0xffffffff


	//   ....[11]....
        /*008c*/ 	.word	0xffffffff


	//   ....[12]....
        /*0090*/ 	.word	0xffffffff


	//----- nvinfo : EIATTR_COOP_GROUP_INSTR_OFFSETS
	.align		4
.L_41:
        /*0094*/ 	.byte	0x04, 0x28
        /*0096*/ 	.short	(.L_43 - .L_42)


	//   ....[0]....
.L_42:
        /*0098*/ 	.word	0x00000090


	//   ....[1]....
        /*009c*/ 	.word	0x000004d0


	//   ....[2]....
        /*00a0*/ 	.word	0x00000680


	//   ....[3]....
        /*00a4*/ 	.word	0x000007c0


	//   ....[4]....
        /*00a8*/ 	.word	0x000008c0


	//   ....[5]....
        /*00ac*/ 	.word	0x00000a30


	//   ....[6]....
        /*00b0*/ 	.word	0x00000bd0


	//   ....[7]....
        /*00b4*/ 	.word	0x00001c80


	//   ....[8]....
        /*00b8*/ 	.word	0x00002b80


	//   ....[9]....
        /*00bc*/ 	.word	0x00002d90


	//   ....[10]....
        /*00c0*/ 	.word	0x00002dc0


	//   ....[11]....
        /*00c4*/ 	.word	0x00003850


	//   ....[12]....
        /*00c8*/ 	.word	0x00003a80


	//----- nvinfo : EIATTR_VRC_CTA_INIT_COUNT
	.align		4
.L_43:
        /*00cc*/ 	.byte	0x02, 0x4a
        /*00ce*/ 	.byte	0x80
	.zero		1


	//----- nvinfo : EIATTR_SYSCALL_OFFSETS
	.align		4
        /*00d0*/ 	.byte	0x04, 0x46
        /*00d2*/ 	.short	(.L_45 - .L_44)


	//   ....[0]....
.L_44:
        /*00d4*/ 	.word	0x00004ee0


	//   ....[1]....
        /*00d8*/ 	.word	0x00005020


	//   ....[2]....
        /*00dc*/ 	.word	0x00005780


	//----- nvinfo : EIATTR_MBARRIER_INSTR_OFFSETS
	.align		4
.L_45:
        /*00e0*/ 	.byte	0x04, 0x39
        /*00e2*/ 	.short	(.L_47 - .L_46)


	//   ....[0]....
.L_46:
        /*00e4*/ 	.word	0x000005b0
        /*00e8*/ 	.word	0x000000ff
        /*00ec*/ 	.word	0x00000000
        /*00f0*/ 	.short	0x0100
        /*00f2*/ 	.byte	0x05
	.zero		1


	//   ....[1]....
        /*00f4*/ 	.word	0x000005c0
        /*00f8*/ 	.word	0x000000ff
        /*00fc*/ 	.word	0x00000030
        /*0100*/ 	.short	0x0100
        /*0102*/ 	.byte	0x05
	.zero		1


	//   ....[2]....
        /*0104*/ 	.word	0x000005d0
        /*0108*/ 	.word	0x000000ff
        /*010c*/ 	.word	0x00000008
        /*0110*/ 	.short	0x0100
        /*0112*/ 	.byte	0x05
	.zero		1


	//   ....[3]....
        /*0114*/ 	.word	0x000005e0
        /*0118*/ 	.word	0x000000ff
        /*011c*/ 	.word	0x00000038
        /*0120*/ 	.short	0x0100
        /*0122*/ 	.byte	0x05
	.zero		1


	//   ....[4]....
        /*0124*/ 	.word	0x000005f0
        /*0128*/ 	.word	0x000000ff
        /*012c*/ 	.word	0x00000010
        /*0130*/ 	.short	0x0100
        /*0132*/ 	.byte	0x05
	.zero		1


	//   ....[5]....
        /*0134*/ 	.word	0x00000600
        /*0138*/ 	.word	0x000000ff
        /*013c*/ 	.word	0x00000040
        /*0140*/ 	.short	0x0100
        /*0142*/ 	.byte	0x05
	.zero		1


	//   ....[6]....
        /*0144*/ 	.word	0x00000610
        /*0148*/ 	.word	0x000000ff
        /*014c*/ 	.word	0x00000018
        /*0150*/ 	.short	0x0100
        /*0152*/ 	.byte	0x05
	.zero		1


	//   ....[7]....
        /*0154*/ 	.word	0x00000620
        /*0158*/ 	.word	0x000000ff
        /*015c*/ 	.word	0x00000048
        /*0160*/ 	.short	0x0100
        /*0162*/ 	.byte	0x05
	.zero		1


	//   ....[8]....
        /*0164*/ 	.word	0x00000630
        /*0168*/ 	.word	0x000000ff
        /*016c*/ 	.word	0x00000020
        /*0170*/ 	.short	0x0100
        /*0172*/ 	.byte	0x05
	.zero		1


	//   ....[9]....
        /*0174*/ 	.word	0x00000640
        /*0178*/ 	.word	0x000000ff
        /*017c*/ 	.word	0x00000050
        /*0180*/ 	.short	0x0100
        /*0182*/ 	.byte	0x05
	.zero		1


	//   ....[10]....
        /*0184*/ 	.word	0x00000650
        /*0188*/ 	.word	0x000000ff
        /*018c*/ 	.word	0x00000028
        /*0190*/ 	.short	0x0100
        /*0192*/ 	.byte	0x05
	.zero		1


	//   ....[11]....
        /*0194*/ 	.word	0x00000660
        /*0198*/ 	.word	0x000000ff
        /*019c*/ 	.word	0x00000058
        /*01a0*/ 	.short	0x0100
        /*01a2*/ 	.byte	0x05
	.zero		1


	//   ....[12]....
        /*01a4*/ 	.word	0x00000790
        /*01a8*/ 	.word	0x000000ff
        /*01ac*/ 	.word	0x00000060
        /*01b0*/ 	.short	0x0100
        /*01b2*/ 	.byte	0x06
	.zero		1


	//   ....[13]....
        /*01b4*/ 	.word	0x000007a0
        /*01b8*/ 	.word	0x000000ff
        /*01bc*/ 	.word	0x00000068
        /*01c0*/ 	.short	0x0100
        /*01c2*/ 	.byte	0x06
	.zero		1


	//   ....[14]....
        /*01c4*/ 	.word	0x00000890
        /*01c8*/ 	.word	0x000000ff
        /*01cc*/ 	.word	0x00000070
        /*01d0*/ 	.short	0x0100
        /*01d2*/ 	.byte	0x05
	.zero		1


	//   ....[15]....
        /*01d4*/ 	.word	0x000008a0
        /*01d8*/ 	.word	0x000000ff
        /*01dc*/ 	.word	0x00000078
        /*01e0*/ 	.short	0x0100
        /*01e2*/ 	.byte	0x05
	.zero		1


	//   ....[16]....
        /*01e4*/ 	.word	0x000009e0
        /*01e8*/ 	.word	0x000000ff
        /*01ec*/ 	.word	0x00000080
        /*01f0*/ 	.short	0x0100
        /*01f2*/ 	.byte	0x05
	.zero		1


	//   ....[17]....
        /*01f4*/ 	.word	0x000009f0
        /*01f8*/ 	.word	0x000000ff
        /*01fc*/ 	.word	0x00000090
        /*0200*/ 	.short	0x0100
        /*0202*/ 	.byte	0x05
	.zero		1


	//   ....[18]....
        /*0204*/ 	.word	0x00000a00
        /*0208*/ 	.word	0x000000ff
        /*020c*/ 	.word	0x00000088
        /*0210*/ 	.short	0x0100
        /*0212*/ 	.byte	0x05
	.zero		1


	//   ....[19]....
        /*0214*/ 	.word	0x00000a10
        /*0218*/ 	.word	0x000000ff
        /*021c*/ 	.word	0x00000098
        /*0220*/ 	.short	0x0100
        /*0222*/ 	.byte	0x05
	.zero		1


	//   ....[20]....
        /*0224*/ 	.word	0x00000b40
        /*0228*/ 	.word	0x000000ff
        /*022c*/ 	.word	0x000000a0
        /*0230*/ 	.short	0x0100
        /*0232*/ 	.byte	0x06
	.zero		1


	//   ....[21]....
        /*0234*/ 	.word	0x00000b50
        /*0238*/ 	.word	0x000000ff
        /*023c*/ 	.word	0x000000c0
        /*0240*/ 	.short	0x0100
        /*0242*/ 	.byte	0x06
	.zero		1


	//   ....[22]....
        /*0244*/ 	.word	0x00000b60
        /*0248*/ 	.word	0x000000ff
        /*024c*/ 	.word	0x000000a8
        /*0250*/ 	.short	0x0100
        /*0252*/ 	.byte	0x06
	.zero		1


	//   ....[23]....
        /*0254*/ 	.word	0x00000b70
        /*0258*/ 	.word	0x000000ff
        /*025c*/ 	.word	0x000000c8
        /*0260*/ 	.short	0x0100
        /*0262*/ 	.byte	0x06
	.zero		1


	//   ....[24]....
        /*0264*/ 	.word	0x00000b80
        /*0268*/ 	.word	0x000000ff
        /*026c*/ 	.word	0x000000b0
        /*0270*/ 	.short	0x0100
        /*0272*/ 	.byte	0x06
	.zero		1


	//   ....[25]....
        /*0274*/ 	.word	0x00000b90
        /*0278*/ 	.word	0x000000ff
        /*027c*/ 	.word	0x000000d0
        /*0280*/ 	.short	0x0100
        /*0282*/ 	.byte	0x06
	.zero		1


	//   ....[26]....
        /*0284*/ 	.word	0x00000ba0
        /*0288*/ 	.word	0x000000ff
        /*028c*/ 	.word	0x000000b8
        /*0290*/ 	.short	0x0100
        /*0292*/ 	.byte	0x06
	.zero		1


	//   ....[27]....
        /*0294*/ 	.word	0x00000bb0
        /*0298*/ 	.word	0x000000ff
        /*029c*/ 	.word	0x000000d8
        /*02a0*/ 	.short	0x0100
        /*02a2*/ 	.byte	0x06
	.zero		1


	//   ....[28]....
        /*02a4*/ 	.word	0x00000ca0
        /*02a8*/ 	.word	0x000000ff
        /*02ac*/ 	.word	0x000000e0
        /*02b0*/ 	.short	0x0100
        /*02b2*/ 	.byte	0x05
	.zero		1


	//   ....[29]....
        /*02b4*/ 	.word	0x00000cb0
        /*02b8*/ 	.word	0x000000ff
        /*02bc*/ 	.word	0x000000f0
        /*02c0*/ 	.short	0x0100
        /*02c2*/ 	.byte	0x05
	.zero		1


	//   ....[30]....
        /*02c4*/ 	.word	0x00000cc0
        /*02c8*/ 	.word	0x000000ff
        /*02cc*/ 	.word	0x000000e8
        /*02d0*/ 	.short	0x0100
        /*02d2*/ 	.byte	0x05
	.zero		1


	//   ....[31]....
        /*02d4*/ 	.word	0x00000cd0
        /*02d8*/ 	.word	0x000000ff
        /*02dc*/ 	.word	0x000000f8
        /*02e0*/ 	.short	0x0100
        /*02e2*/ 	.byte	0x05
	.zero		1


	//   ....[32]....
        /*02e4*/ 	.word	0x000015a0
        /*02e8*/ 	.word	0x00000003
        /*02ec*/ 	.word	0x000000f0
        /*02f0*/ 	.short	0x010a
        /*02f2*/ 	.byte	0xff
	.zero		1


	//   ....[33]....
        /*02f4*/ 	.word	0x000015d0
        /*02f8*/ 	.word	0x00000003
        /*02fc*/ 	.word	0x000000e0
        /*0300*/ 	.short	0x0101
        /*0302*/ 	.byte	0xff
	.zero		1


	//   ....[34]....
        /*0304*/ 	.word	0x000016a0
        /*0308*/ 	.word	0x000000ff
        /*030c*/ 	.word	0x00000030
        /*0310*/ 	.short	0x010a
        /*0312*/ 	.byte	0x08
	.zero		1


	//   ....[35]....
        /*0314*/ 	.word	0x00001740
        /*0318*/ 	.word	0x000000ff
        /*031c*/ 	.word	0x00000030
        /*0320*/ 	.short	0x010a
        /*0322*/ 	.byte	0x21
	.zero		1


	//   ....[36]....
        /*0324*/ 	.word	0x000018a0
        /*0328*/ 	.word	0x000000ff
        /*032c*/ 	.word	0x00000030
        /*0330*/ 	.short	0x010a
        /*0332*/ 	.byte	0x08
	.zero		1


	//   ....[37]....
        /*0334*/ 	.word	0x00001990
        /*0338*/ 	.word	0x000000ff
        /*033c*/ 	.word	0x00000078
        /*0340*/ 	.short	0x0101
        /*0342*/ 	.byte	0x04
	.zero		1


	//   ....[38]....
        /*0344*/ 	.word	0x000019b0
        /*0348*/ 	.word	0x000000ff
        /*034c*/ 	.word	0x00000030
        /*0350*/ 	.short	0x010a
        /*0352*/ 	.byte	0x08
	.zero		1


	//   ....[39]....
        /*0354*/ 	.word	0x00001a30
        /*0358*/ 	.word	0x000000ff
        /*035c*/ 	.word	0x00000030
        /*0360*/ 	.short	0x010a
        /*0362*/ 	.byte	0x11
	.zero		1


	//   ....[40]....
        /*0364*/ 	.word	0x00001b90
        /*0368*/ 	.word	0x000000ff
        /*036c*/ 	.word	0x00000030
        /*0370*/ 	.short	0x010a
        /*0372*/ 	.byte	0x08
	.zero		1


	//   ....[41]....
        /*0374*/ 	.word	0x00001cb0
        /*0378*/ 	.word	0x00000002
        /*037c*/ 	.word	0x00000080
        /*0380*/ 	.short	0x010a
        /*0382*/ 	.byte	0xff
	.zero		1


	//   ....[42]....
        /*0384*/ 	.word	0x00001d70
        /*0388*/ 	.word	0x00000002
        /*038c*/ 	.word	0x00000000
        /*0390*/ 	.short	0x0101
        /*0392*/ 	.byte	0xff
	.zero		1


	//   ....[43]....
        /*0394*/ 	.word	0x000022d0
        /*0398*/ 	.word	0x000000ff
        /*039c*/ 	.word	0x00000000
        /*03a0*/ 	.short	0x010a
        /*03a2*/ 	.byte	0x05
	.zero		1


	//   ....[44]....
        /*03a4*/ 	.word	0x00002360
        /*03a8*/ 	.word	0x000000ff
        /*03ac*/ 	.word	0x00000000
        /*03b0*/ 	.short	0x010a
        /*03b2*/ 	.byte	0x05
	.zero		1


	//   ....[45]....
        /*03b4*/ 	.word	0x000023f0
        /*03b8*/ 	.word	0x000000ff
        /*03bc*/ 	.word	0x00000000
        /*03c0*/ 	.short	0x010a
        /*03c2*/ 	.byte	0x05
	.zero		1


	//   ....[46]....
        /*03c4*/ 	.word	0x00002480
        /*03c8*/ 	.word	0x000000ff
        /*03cc*/ 	.word	0x00000000
        /*03d0*/ 	.short	0x010a
        /*03d2*/ 	.byte	0x05
	.zero		1


	//   ....[47]....
        /*03d4*/ 	.word	0x00002510
        /*03d8*/ 	.word	0x000000ff
        /*03dc*/ 	.word	0x00000000
        /*03e0*/ 	.short	0x010a
        /*03e2*/ 	.byte	0x05
	.zero		1


	//   ....[48]....
        /*03e4*/ 	.word	0x000025b0
        /*03e8*/ 	.word	0x00000000
        /*03ec*/ 	.word	0x00000000
        /*03f0*/ 	.short	0x010a
        /*03f2*/ 	.byte	0xff
	.zero		1


	//   ....[49]....
        /*03f4*/ 	.word	0x000026d0
        /*03f8*/ 	.word	0x00000000
        /*03fc*/ 	.word	0x000000e0
        /*0400*/ 	.short	0x010a
        /*0402*/ 	.byte	0xff
	.zero		1


	//   ....[50]....
        /*0404*/ 	.word	0x00002730
        /*0408*/ 	.word	0x00000004
        /*040c*/ 	.word	0x00000000
        /*0410*/ 	.short	0x0101
        /*0412*/ 	.byte	0xff
	.zero		1


	//   ....[51]....
        /*0414*/ 	.word	0x00002750
        /*0418*/ 	.word	0x000000ff
        /*041c*/ 	.word	0x00000090
        /*0420*/ 	.short	0x010a
        /*0422*/ 	.byte	0x05
	.zero		1


	//   ....[52]....
        /*0424*/ 	.word	0x00002870
        /*0428*/ 	.word	0x00000000
        /*042c*/ 	.word	0x00000080
        /*0430*/ 	.short	0x010a
        /*0432*/ 	.byte	0xff
	.zero		1


	//   ....[53]....
        /*0434*/ 	.word	0x00002980
        /*0438*/ 	.word	0x00000000
        /*043c*/ 	.word	0x00000000
        /*0440*/ 	.short	0x0101
        /*0442*/ 	.byte	0xff
	.zero		1


	//   ....[54]....
        /*0444*/ 	.word	0x00002a10
        /*0448*/ 	.word	0x000000ff
        /*044c*/ 	.word	0x00000090
        /*0450*/ 	.short	0x0106
        /*0452*/ 	.byte	0x05
	.zero		1


	//   ....[55]....
        /*0454*/ 	.word	0x00002a30
        /*0458*/ 	.word	0x000000ff
        /*045c*/ 	.word	0x00000090
        /*0460*/ 	.short	0x010a
        /*0462*/ 	.byte	0x05
	.zero		1


	//   ....[56]....
        /*0464*/ 	.word	0x00002ac0
        /*0468*/ 	.word	0x000000ff
        /*046c*/ 	.word	0x00000090
        /*0470*/ 	.short	0x0106
        /*0472*/ 	.byte	0x04
	.zero		1


	//   ....[57]....
        /*0474*/ 	.word	0x00002b00
        /*0478*/ 	.word	0x00000000
        /*047c*/ 	.word	0x00000090
        /*0480*/ 	.short	0x010a
        /*0482*/ 	.byte	0xff
	.zero		1


	//   ....[58]....
        /*0484*/ 	.word	0x00003040
        /*0488*/ 	.word	0x00000000
        /*048c*/ 	.word	0x00000080
        /*0490*/ 	.short	0x010a
        /*0492*/ 	.byte	0xff
	.zero		1


	//   ....[59]....
        /*0494*/ 	.word	0x00003140
        /*0498*/ 	.word	0x00000003
        /*049c*/ 	.word	0x00000000
        /*04a0*/ 	.short	0x0101
        /*04a2*/ 	.byte	0xff
	.zero		1


	//   ....[60]....
        /*04a4*/ 	.word	0x00003150
        /*04a8*/ 	.word	0x000000ff
        /*04ac*/ 	.word	0x00000000
        /*04b0*/ 	.short	0x010a
        /*04b2*/ 	.byte	0x06
	.zero		1


	//   ....[61]....
        /*04b4*/ 	.word	0x000031d0
        /*04b8*/ 	.word	0x000000ff
        /*04bc*/ 	.word	0x000000c0
        /*04c0*/ 	.short	0x010a
        /*04c2*/ 	.byte	0x07
	.zero		1


	//   ....[62]....
        /*04c4*/ 	.word	0x000032b0
        /*04c8*/ 	.word	0x000000ff
        /*04cc*/ 	.word	0x00000000
        /*04d0*/ 	.short	0x010a
        /*04d2*/ 	.byte	0x06
	.zero		1


	//   ....[63]....
        /*04d4*/ 	.word	0x000033e0
        /*04d8*/ 	.word	0x000000ff
        /*04dc*/ 	.word	0x00000000
        /*04e0*/ 	.short	0x010a
        /*04e2*/ 	.byte	0x1a
	.zero		1


	//   ....[64]....
        /*04e4*/ 	.word	0x00003680
        /*04e8*/ 	.word	0x000000ff
        /*04ec*/ 	.word	0x00000000
        /*04f0*/ 	.short	0x010a
        /*04f2*/ 	.byte	0x06
	.zero		1


	//   ....[65]....
        /*04f4*/ 	.word	0x00003710
        /*04f8*/ 	.word	0x000000ff
        /*04fc*/ 	.word	0x00000000
        /*0500*/ 	.short	0x010a
        /*0502*/ 	.byte	0x06
	.zero		1


	//   ....[66]....
        /*0504*/ 	.word	0x000037a0
        /*0508*/ 	.word	0x000000ff
        /*050c*/ 	.word	0x00000000
        /*0510*/ 	.short	0x010a
        /*0512*/ 	.byte	0x06
	.zero		1


	//   ....[67]....
        /*0514*/ 	.word	0x00003830
        /*0518*/ 	.word	0x000000ff
        /*051c*/ 	.word	0x00000000
        /*0520*/ 	.short	0x010a
        /*0522*/ 	.byte	0x07
	.zero		1


	//   ....[68]....
        /*0524*/ 	.word	0x00003c70
        /*0528*/ 	.word	0x00000000
        /*052c*/ 	.word	0x00000080
        /*0530*/ 	.short	0x010a
        /*0532*/ 	.byte	0xff
	.zero		1


	//   ....[69]....
        /*0534*/ 	.word	0x00003d60
        /*0538*/ 	.word	0x00000000
        /*053c*/ 	.word	0x00000000
        /*0540*/ 	.short	0x0101
        /*0542*/ 	.byte	0xff
	.zero		1


	//   ....[70]....
        /*0544*/ 	.word	0x00004080
        /*0548*/ 	.word	0x000000ff
        /*054c*/ 	.word	0x00000078
        /*0550*/ 	.short	0x010a
        /*0552*/ 	.byte	0x06
	.zero		1


	//   ....[71]....
        /*0554*/ 	.word	0x00004200
        /*0558*/ 	.word	0x000000ff
        /*055c*/ 	.word	0x00000068
        /*0560*/ 	.short	0x010a
        /*0562*/ 	.byte	0x06
	.zero		1


	//   ....[72]....
        /*0564*/ 	.word	0x00004530
        /*0568*/ 	.word	0x000000ff
        /*056c*/ 	.word	0x00000060
        /*0570*/ 	.short	0x010b
        /*0572*/ 	.byte	0x06
	.zero		1


	//   ....[73]....
        /*0574*/ 	.word	0x00004550
        /*0578*/ 	.word	0x000000ff
        /*057c*/ 	.word	0x00000000
        /*0580*/ 	.short	0x0101
        /*0582*/ 	.byte	0x25
	.zero		1


	//   ....[74]....
        /*0584*/ 	.word	0x00004590
        /*0588*/ 	.word	0x00000000
        /*058c*/ 	.word	0x00000068
        /*0590*/ 	.short	0x010a
        /*0592*/ 	.byte	0xff
	.zero		1


	//   ....[75]....
        /*0594*/ 	.word	0x000048f0
        /*0598*/ 	.word	0x00000000
        /*059c*/ 	.word	0x00000080
        /*05a0*/ 	.short	0x010a
        /*05a2*/ 	.byte	0xff
	.zero		1


	//   ....[76]....
        /*05a4*/ 	.word	0x00004a00
        /*05a8*/ 	.word	0x00000000
        /*05ac*/ 	.word	0x00000000
        /*05b0*/ 	.short	0x0101
        /*05b2*/ 	.byte	0xff
	.zero		1


	//   ....[77]....
        /*05b4*/ 	.word	0x000053b0
        /*05b8*/ 	.word	0x000000ff
        /*05bc*/ 	.word	0x00000060
        /*05c0*/ 	.short	0x010a
        /*05c2*/ 	.byte	0x2b
	.zero		1


	//   ....[78]....
        /*05c4*/ 	.word	0x000053d0
        /*05c8*/ 	.word	0x0000005c
        /*05cc*/ 	.word	0x000000a0
        /*05d0*/ 	.short	0x010a
        /*05d2*/ 	.byte	0xff
	.zero		1


	//   ....[79]....
        /*05d4*/ 	.word	0x00005520
        /*05d8*/ 	.word	0x000000ff
        /*05dc*/ 	.word	0x00000060
        /*05e0*/ 	.short	0x010a
        /*05e2*/ 	.byte	0x2b
	.zero		1


	//   ....[80]....
        /*05e4*/ 	.word	0x00005600
        /*05e8*/ 	.word	0x000000ff
        /*05ec*/ 	.word	0x00000000
        /*05f0*/ 	.short	0x0101
        /*05f2*/ 	.byte	0x04
	.zero		1


	//   ....[81]....
        /*05f4*/ 	.word	0x00005660
        /*05f8*/ 	.word	0x0000005c
        /*05fc*/ 	.word	0x000000a0
        /*0600*/ 	.short	0x010a
        /*0602*/ 	.byte	0xff
	.zero		1


	//   ....[82]....
        /*0604*/ 	.word	0x00005a30
        /*0608*/ 	.word	0x000000ff
        /*060c*/ 	.word	0x00000000
        /*0610*/ 	.short	0x0101
        /*0612*/ 	.byte	0x05
	.zero		1


	//   ....[83]....
        /*0614*/ 	.word	0x000062c0
        /*0618*/ 	.word	0x00000003
        /*061c*/ 	.word	0x000000f0
        /*0620*/ 	.short	0x010a
        /*0622*/ 	.byte	0xff
	.zero		1


	//   ....[84]....
        /*0624*/ 	.word	0x00006320
        /*0628*/ 	.word	0x00000002
        /*062c*/ 	.word	0x00000030
        /*0630*/ 	.short	0x010a
        /*0632*/ 	.byte	0xff
	.zero		1


	//   ....[85]....
        /*0634*/ 	.word	0x00006380
        /*0638*/ 	.word	0x00000002
        /*063c*/ 	.word	0x00000030
        /*0640*/ 	.short	0x010a
        /*0642*/ 	.byte	0xff
	.zero		1


	//   ....[86]....
        /*0644*/ 	.word	0x000063d0
        /*0648*/ 	.word	0x00000002
        /*064c*/ 	.word	0x00000080
        /*0650*/ 	.short	0x010a
        /*0652*/ 	.byte	0xff
	.zero		1


	//   ....[87]....
        /*0654*/ 	.word	0x00006430
        /*0658*/ 	.word	0x00000000
        /*065c*/ 	.word	0x00000000
        /*0660*/ 	.short	0x010a
        /*0662*/ 	.byte	0xff
	.zero		1


	//   ....[88]....
        /*0664*/ 	.word	0x00006490
        /*0668*/ 	.word	0x00000000
        /*066c*/ 	.word	0x00000000
        /*0670*/ 	.short	0x010a
        /*0672*/ 	.byte	0xff
	.zero		1


	//   ....[89]....
        /*0674*/ 	.word	0x000064f0
        /*0678*/ 	.word	0x00000000
        /*067c*/ 	.word	0x00000000
        /*0680*/ 	.short	0x010a
        /*0682*/ 	.byte	0xff
	.zero		1


	//   ....[90]....
        /*0684*/ 	.word	0x00006550
        /*0688*/ 	.word	0x00000000
        /*068c*/ 	.word	0x00000000
        /*0690*/ 	.short	0x010a
        /*0692*/ 	.byte	0xff
	.zero		1


	//   ....[91]....
        /*0694*/ 	.word	0x000065b0
        /*0698*/ 	.word	0x00000000
        /*069c*/ 	.word	0x00000000
        /*06a0*/ 	.short	0x010a
        /*06a2*/ 	.byte	0xff
	.zero		1


	//   ....[92]....
        /*06a4*/ 	.word	0x00006600
        /*06a8*/ 	.word	0x00000000
        /*06ac*/ 	.word	0x000000e0
        /*06b0*/ 	.short	0x010a
        /*06b2*/ 	.byte	0xff
	.zero		1


	//   ....[93]....
        /*06b4*/ 	.word	0x00006660
        /*06b8*/ 	.word	0x00000000
        /*06bc*/ 	.word	0x00000090
        /*06c0*/ 	.short	0x010a
        /*06c2*/ 	.byte	0xff
	.zero		1


	//   ....[94]....
        /*06c4*/ 	.word	0x000066b0
        /*06c8*/ 	.word	0x00000000
        /*06cc*/ 	.word	0x00000080
        /*06d0*/ 	.short	0x010a
        /*06d2*/ 	.byte	0xff
	.zero		1


	//   ....[95]....
        /*06d4*/ 	.word	0x00006710
        /*06d8*/ 	.word	0x00000000
        /*06dc*/ 	.word	0x00000090
        /*06e0*/ 	.short	0x010a
        /*06e2*/ 	.byte	0xff
	.zero		1


	//   ....[96]....
        /*06e4*/ 	.word	0x00006760
        /*06e8*/ 	.word	0x00000000
        /*06ec*/ 	.word	0x00000080
        /*06f0*/ 	.short	0x010a
        /*06f2*/ 	.byte	0xff
	.zero		1


	//   ....[97]....
        /*06f4*/ 	.word	0x000067c0
        /*06f8*/ 	.word	0x00000003
        /*06fc*/ 	.word	0x000000c0
        /*0700*/ 	.short	0x010a
        /*0702*/ 	.byte	0xff
	.zero		1


	//   ....[98]....
        /*0704*/ 	.word	0x00006820
        /*0708*/ 	.word	0x00000000
        /*070c*/ 	.word	0x00000000
        /*0710*/ 	.short	0x010a
        /*0712*/ 	.byte	0xff
	.zero		1


	//   ....[99]....
        /*0714*/ 	.word	0x00006880
        /*0718*/ 	.word	0x00000000
        /*071c*/ 	.word	0x00000000
        /*0720*/ 	.short	0x010a
        /*0722*/ 	.byte	0xff
	.zero		1


	//   ....[100]....
        /*0724*/ 	.word	0x000068e0
        /*0728*/ 	.word	0x00000000
        /*072c*/ 	.word	0x00000000
        /*0730*/ 	.short	0x010a
        /*0732*/ 	.byte	0xff
	.zero		1


	//   ....[101]....
        /*0734*/ 	.word	0x00006940
        /*0738*/ 	.word	0x00000000
        /*073c*/ 	.word	0x00000000
        /*0740*/ 	.short	0x010a
        /*0742*/ 	.byte	0xff
	.zero		1


	//   ....[102]....
        /*0744*/ 	.word	0x000069a0
        /*0748*/ 	.word	0x00000000
        /*074c*/ 	.word	0x00000000
        /*0750*/ 	.short	0x010a
        /*0752*/ 	.byte	0xff
	.zero		1


	//   ....[103]....
        /*0754*/ 	.word	0x000069f0
        /*0758*/ 	.word	0x00000000
        /*075c*/ 	.word	0x00000080
        /*0760*/ 	.short	0x010a
        /*0762*/ 	.byte	0xff
	.zero		1


	//   ....[104]....
        /*0764*/ 	.word	0x00006a50
        /*0768*/ 	.word	0x00000000
        /*076c*/ 	.word	0x00000078
        /*0770*/ 	.short	0x010a
        /*0772*/ 	.byte	0xff
	.zero		1


	//   ....[105]....
        /*0774*/ 	.word	0x00006ab0
        /*0778*/ 	.word	0x00000003
        /*077c*/ 	.word	0x00000068
        /*0780*/ 	.short	0x010a
        /*0782*/ 	.byte	0xff
	.zero		1


	//   ....[106]....
        /*0784*/ 	.word	0x00006b00
        /*0788*/ 	.word	0x00000000
        /*078c*/ 	.word	0x00000080
        /*0790*/ 	.short	0x010a
        /*0792*/ 	.byte	0xff
	.zero		1


	//   ....[107]....
        /*0794*/ 	.word	0x00006b60
        /*0798*/ 	.word	0x00000000
        /*079c*/ 	.word	0x00000060
        /*07a0*/ 	.short	0x010a
        /*07a2*/ 	.byte	0xff
	.zero		1


	//   ....[108]....
        /*07a4*/ 	.word	0x00006bb0
        /*07a8*/ 	.word	0x0000005c
        /*07ac*/ 	.word	0x000000a0
        /*07b0*/ 	.short	0x010a
        /*07b2*/ 	.byte	0xff
	.zero		1


	//----- nvinfo : EIATTR_NUM_MBARRIERS
	.align		4
.L_47:
        /*07b4*/ 	.byte	0x03, 0x38
        /*07b6*/ 	.short	0x0020


	//----- nvinfo : EIATTR_EXIT_INSTR_OFFSETS
	.align		4
        /*07b8*/ 	.byte	0x04, 0x1c
        /*07ba*/ 	.short	(.L_49 - .L_48)


	//   ....[0]....
.L_48:
        /*07bc*/ 	.word	0x000025e0


	//   ....[1]....
        /*07c0*/ 	.word	0x00002ad0


	//   ....[2]....
        /*07c4*/ 	.word	0x00002b30


	//   ....[3]....
        /*07c8*/ 	.word	0x00003a90


	//   ....[4]....
        /*07cc*/ 	.word	0x000045c0


	//   ....[5]....
        /*07d0*/ 	.word	0x00004600


	//   ....[6]....
        /*07d4*/ 	.word	0x000062b0


	//----- nvinfo : EIATTR_MAX_THREADS
	.align		4
.L_49:
        /*07d8*/ 	.byte	0x04, 0x05
        /*07da*/ 	.short	(.L_51 - .L_50)
.L_50:
        /*07dc*/ 	.word	0x00000100
        /*07e0*/ 	.word	0x00000001
        /*07e4*/ 	.word	0x00000001


	//----- nvinfo : EIATTR_CRS_STACK_SIZE
	.align		4
.L_51:
        /*07e8*/ 	.byte	0x04, 0x1e
        /*07ea*/ 	.short	(.L_53 - .L_52)
.L_52:
        /*07ec*/ 	.word	0x00000000


	//----- nvinfo : EIATTR_CBANK_PARAM_SIZE
	.align		4
.L_53:
        /*07f0*/ 	.byte	0x03, 0x19
        /*07f2*/ 	.short	0x0800


	//----- nvinfo : EIATTR_PARAM_CBANK
	.align		4
        /*07f4*/ 	.byte	0x04, 0x0a
        /*07f6*/ 	.short	(.L_55 - .L_54)
	.align		4
.L_54:
        /*07f8*/ 	.word	index@(.nv.constant0._ZN7cutlass13device_kernelINS_4gemm6kernel13GemmUniversalIN4cute5tupleIJiiiiEEENS1_10collective13CollectiveMmaINS1_35MainloopSm100TmaUmmaWarpSpecializedILi6ELi2ELi4ENS5_IJNS4_1CILi1EEESB_SB_EEEEENS5_IJNSA_ILi64EEESE_NSA_ILi128EEEEEENS_12float_e4m3_tENS5_IJlSB_lEEESH_SI_NS4_8TiledMMAINS4_8MMA_AtomIJNS4_10MMA_TraitsINS4_19SM100_MMA_F8F6F4_SSEJSH_SH_fSE_SE_NS4_17integral_constantINS4_4UMMA5MajorELSP_0EEESQ_NSN_INSO_7ScaleInELSR_0EEESS_EEEEEENS4_6LayoutISC_NS5_IJNSA_ILi0EEESW_SW_EEEEENS5_IJNS4_10UnderscoreESZ_SZ_EEEEENS4_13SM90_TMA_LOADENS4_14ComposedLayoutINS4_7SwizzleILi3ELi4ELi3EEENS4_18smem_ptr_flag_bitsILi8EEENSV_INS5_IJNSA_ILi8EEESF_EEENS5_IJSF_SB_EEEEEEEvNS4_8identityES12_S1C_vS1D_EENS_8epilogue10collective18CollectiveEpilogueINS1F_23Sm100TmaWarpSpecializedILi1ELi1ELi32ELb0ELb0EEEJSG_NS5_IJNSV_ISE_SB_EES1K_EEESH_SI_SH_SI_NS1F_6fusion15FusionCallbacksIS1J_NS1M_17LinearCombinationISH_fSH_fLNS_15FloatRoundStyleE2EEESG_S1L_JEEENS4_5SM1004TMEM4LOAD26SM100_TMEM_LOAD_16dp32b32xES12_NS13_INS14_ILi2ELi4ELi3EEES17_NSV_INS5_IJS18_SE_EEENS5_IJSE_SB_EEEEEEENS4_39AutoVectorizingCopyWithAssumedAlignmentILi128EEENS4_14SM90_TMA_STOREES20_S22_S22_EEEvvEEEEvNT_6ParamsE)
        /*07fc*/ 	.short	0x0380
        /*07fe*/ 	.short	0x0800


	//----- nvinfo : EIATTR_SW_WAR
	.align		4
.L_55:
        /*0800*/ 	.byte	0x04, 0x36
        /*0802*/ 	.short	(.L_57 - .L_56)
.L_56:
        /*0804*/ 	.word	0x00000008
.L_57:


//--------------------- .nv.callgraph             --------------------------
	.section	.nv.callgraph,"",@"SHT_CUDA_CALLGRAPH"
	.align	4
	.sectionentsize	8
	.align		4
        /*0000*/ 	.word	0x00000000
	.align		4
        /*0004*/ 	.word	0xffffffff
	.align		4
        /*0008*/ 	.word	index@(_ZN7cutlass13device_kernelINS_4gemm6kernel13GemmUniversalIN4cute5tupleIJiiiiEEENS1_10collective13CollectiveMmaINS1_35MainloopSm100TmaUmmaWarpSpecializedILi6ELi2ELi4ENS5_IJNS4_1CILi1EEESB_SB_EEEEENS5_IJNSA_ILi64EEESE_NSA_ILi128EEEEEENS_12float_e4m3_tENS5_IJlSB_lEEESH_SI_NS4_8TiledMMAINS4_8MMA_AtomIJNS4_10MMA_TraitsINS4_19SM100_MMA_F8F6F4_SSEJSH_SH_fSE_SE_NS4_17integral_constantINS4_4UMMA5MajorELSP_0EEESQ_NSN_INSO_7ScaleInELSR_0EEESS_EEEEEENS4_6LayoutISC_NS5_IJNSA_ILi0EEESW_SW_EEEEENS5_IJNS4_10UnderscoreESZ_SZ_EEEEENS4_13SM90_TMA_LOADENS4_14ComposedLayoutINS4_7SwizzleILi3ELi4ELi3EEENS4_18smem_ptr_flag_bitsILi8EEENSV_INS5_IJNSA_ILi8EEESF_EEENS5_IJSF_SB_EEEEEEEvNS4_8identityES12_S1C_vS1D_EENS_8epilogue10collective18CollectiveEpilogueINS1F_23Sm100TmaWarpSpecializedILi1ELi1ELi32ELb0ELb0EEEJSG_NS5_IJNSV_ISE_SB_EES1K_EEESH_SI_SH_SI_NS1F_6fusion15FusionCallbacksIS1J_NS1M_17LinearCombinationISH_fSH_fLNS_15FloatRoundStyleE2EEESG_S1L_JEEENS4_5SM1004TMEM4LOAD26SM100_TMEM_LOAD_16dp32b32xES12_NS13_INS14_ILi2ELi4ELi3EEES17_NSV_INS5_IJS18_SE_EEENS5_IJSE_SB_EEEEEEENS4_39AutoVectorizingCopyWithAssumedAlignmentILi128EEENS4_14SM90_TMA_STOREES20_S22_S22_EEEvvEEEEvNT_6ParamsE)
	.align		4
        /*000c*/ 	.word	index@(__assertfail)
	.align		4
        /*0010*/ 	.word	0x00000000
	.align		4
        /*0014*/ 	.word	0xfffffffe
	.align		4
        /*0018*/ 	.word	0x00000000
	.align		4
        /*001c*/ 	.word	0xfffffffd
	.align		4
        /*0020*/ 	.word	0x00000000
	.align		4
        /*0024*/ 	.word	0xfffffffc


//--------------------- .nv.constant4             --------------------------
	.section	.nv.constant4,"a",@progbits
	.align	8
	.align		8
.nv.constant4:
        /*0000*/ 	.dword	__assertfail
	.align		8
        /*0008*/ 	.dword	__unnamed_1
	.align		8
        /*0010*/ 	.dword	__unnamed_2
	.align		8
        /*0018*/ 	.dword	_ZN40_INTERNAL_d627b779_4_k_cu_d9000f69_194804cuda3std3__45__cpo5beginE
	.align		8
        /*0020*/ 	.dword	_ZN40_INTERNAL_d627b779_4_k_cu_d9000f69_194804cuda3std3__45__cpo3endE
	.align		8
        /*0028*/ 	.dword	_ZN40_INTERNAL_d627b779_4_k_cu_d9000f69_194804cuda3std3__45__cpo6cbeginE
	.align		8
        /*0030*/ 	.dword	_ZN40_INTERNAL_d627b779_4_k_cu_d9000f69_194804cuda3std3__45__cpo4cendE
	.align		8
        /*0038*/ 	.dword	_ZN40_INTERNAL_d627b779_4_k_cu_d9000f69_194804cuda3std3__442_GLOBAL__N__d627b779_4_k_cu_d9000f69_194806ignoreE
	.align		8
        /*0040*/ 	.dword	_ZN40_INTERNAL_d627b779_4_k_cu_d9000f69_194804cuda3std3__419piecewise_constructE
	.align		8
        /*0048*/ 	.dword	_ZN40_INTERNAL_d627b779_4_k_cu_d9000f69_194804cuda3std3__48in_placeE
	.align		8
        /*0050*/ 	.dword	_ZN40_INTERNAL_d627b779_4_k_cu_d9000f69_194804cuda3std6ranges3__45__cpo4swapE
	.align		8
        /*0058*/ 	.dword	_ZN40_INTERNAL_d627b779_4_k_cu_d9000f69_194804cuda3std6ranges3__45__cpo9iter_moveE
	.align		8
        /*0060*/ 	.dword	_ZN40_INTERNAL_d627b779_4_k_cu_d9000f69_194804cute7productE
	.align		8
        /*0068*/ 	.dword	_ZN40_INTERNAL_d627b779_4_k_cu_d9000f69_194804cute1_E
	.align		8
        /*0070*/ 	.dword	$str$25
	.align		8
        /*0078*/ 	.dword	$str$26
	.align		8
        /*0080*/ 	.dword	$str$27
	.align		8
        /*0088*/ 	.dword	$str$28


//--------------------- .text._ZN7cutlass13device_kernelINS_4gemm6kernel13GemmUniversalIN4cute5tupleIJiiiiEEENS1_10collective13CollectiveMmaINS1_35MainloopSm100TmaUmmaWarpSpecializedILi6ELi2ELi4ENS5_IJNS4_1CILi1EEESB_SB_EEEEENS5_IJNSA_ILi64EEESE_NSA_ILi128EEEEEENS_12float_e4m3_tENS5_IJlSB_lEEESH_SI_NS4_8TiledMMAINS4_8MMA_AtomIJNS4_10MMA_TraitsINS4_19SM100_MMA_F8F6F4_SSEJSH_SH_fSE_SE_NS4_17integral_constantINS4_4UMMA5MajorELSP_0EEESQ_NSN_INSO_7ScaleInELSR_0EEESS_EEEEEENS4_6LayoutISC_NS5_IJNSA_ILi0EEESW_SW_EEEEENS5_IJNS4_10UnderscoreESZ_SZ_EEEEENS4_13SM90_TMA_LOADENS4_14ComposedLayoutINS4_7SwizzleILi3ELi4ELi3EEENS4_18smem_ptr_flag_bitsILi8EEENSV_INS5_IJNSA_ILi8EEESF_EEENS5_IJSF_SB_EEEEEEEvNS4_8identityES12_S1C_vS1D_EENS_8epilogue10collective18CollectiveEpilogueINS1F_23Sm100TmaWarpSpecializedILi1ELi1ELi32ELb0ELb0EEEJSG_NS5_IJNSV_ISE_SB_EES1K_EEESH_SI_SH_SI_NS1F_6fusion15FusionCallbacksIS1J_NS1M_17LinearCombinationISH_fSH_fLNS_15FloatRoundStyleE2EEESG_S1L_JEEENS4_5SM1004TMEM4LOAD26SM100_TMEM_LOAD_16dp32b32xES12_NS13_INS14_ILi2ELi4ELi3EEES17_NSV_INS5_IJS18_SE_EEENS5_IJSE_SB_EEEEEEENS4_39AutoVectorizingCopyWithAssumedAlignmentILi128EEENS4_14SM90_TMA_STOREES20_S22_S22_EEEvvEEEEvNT_6ParamsE --------------------------
	.section	.text._ZN7cutlass13device_kernelINS_4gemm6kernel13GemmUniversalIN4cute5tupleIJiiiiEEENS1_10collective13CollectiveMmaINS1_35MainloopSm100TmaUmmaWarpSpecializedILi6ELi2ELi4ENS5_IJNS4_1CILi1EEESB_SB_EEEEENS5_IJNSA_ILi64EEESE_NSA_ILi128EEEEEENS_12float_e4m3_tENS5_IJlSB_lEEESH_SI_NS4_8TiledMMAINS4_8MMA_AtomIJNS4_10MMA_TraitsINS4_19SM100_MMA_F8F6F4_SSEJSH_SH_fSE_SE_NS4_17integral_constantINS4_4UMMA5MajorELSP_0EEESQ_NSN_INSO_7ScaleInELSR_0EEESS_EEEEEENS4_6LayoutISC_NS5_IJNSA_ILi0EEESW_SW_EEEEENS5_IJNS4_10UnderscoreESZ_SZ_EEEEENS4_13SM90_TMA_LOADENS4_14ComposedLayoutINS4_7SwizzleILi3ELi4ELi3EEENS4_18smem_ptr_flag_bitsILi8EEENSV_INS5_IJNSA_ILi8EEESF_EEENS5_IJSF_SB_EEEEEEEvNS4_8identityES12_S1C_vS1D_EENS_8epilogue10collective18CollectiveEpilogueINS1F_23Sm100TmaWarpSpecializedILi1ELi1ELi32ELb0ELb0EEEJSG_NS5_IJNSV_ISE_SB_EES1K_EEESH_SI_SH_SI_NS1F_6fusion15FusionCallbacksIS1J_NS1M_17LinearCombinationISH_fSH_fLNS_15FloatRoundStyleE2EEESG_S1L_JEEENS4_5SM1004TMEM4LOAD26SM100_TMEM_LOAD_16dp32b32xES12_NS13_INS14_ILi2ELi4ELi3EEES17_NSV_INS5_IJS18_SE_EEENS5_IJSE_SB_EEEEEEENS4_39AutoVectorizingCopyWithAssumedAlignmentILi128EEENS4_14SM90_TMA_STOREES20_S22_S22_EEEvvEEEEvNT_6ParamsE,"ax",@progbits
	.align	128
.text._ZN7cutlass13device_kernelINS_4gemm6kernel13GemmUniversalIN4cute5tupleIJiiiiEEENS1_10collective13CollectiveMmaINS1_35MainloopSm100TmaUmmaWarpSpecializedILi6ELi2ELi4ENS5_IJNS4_1CILi1EEESB_SB_EEEEENS5_IJNSA_ILi64EEESE_NSA_ILi128EEEEEENS_12float_e4m3_tENS5_IJlSB_lEEESH_SI_NS4_8TiledMMAINS4_8MMA_AtomIJNS4_10MMA_TraitsINS4_19SM100_MMA_F8F6F4_SSEJSH_SH_fSE_SE_NS4_17integral_constantINS4_4UMMA5MajorELSP_0EEESQ_NSN_INSO_7ScaleInELSR_0EEESS_EEEEEENS4_6LayoutISC_NS5_IJNSA_ILi0EEESW_SW_EEEEENS5_IJNS4_10UnderscoreESZ_SZ_EEEEENS4_13SM90_TMA_LOADENS4_14ComposedLayoutINS4_7SwizzleILi3ELi4ELi3EEENS4_18smem_ptr_flag_bitsILi8EEENSV_INS5_IJNSA_ILi8EEESF_EEENS5_IJSF_SB_EEEEEEEvNS4_8identityES12_S1C_vS1D_EENS_8epilogue10collective18CollectiveEpilogueINS1F_23Sm100TmaWarpSpecializedILi1ELi1ELi32ELb0ELb0EEEJSG_NS5_IJNSV_ISE_SB_EES1K_EEESH_SI_SH_SI_NS1F_6fusion15FusionCallbacksIS1J_NS1M_17LinearCombinationISH_fSH_fLNS_15FloatRoundStyleE2EEESG_S1L_JEEENS4_5SM1004TMEM4LOAD26SM100_TMEM_LOAD_16dp32b32xES12_NS13_INS14_ILi2ELi4ELi3EEES17_NSV_INS5_IJS18_SE_EEENS5_IJSE_SB_EEEEEEENS4_39AutoVectorizingCopyWithAssumedAlignmentILi128EEENS4_14SM90_TMA_STOREES20_S22_S22_EEEvvEEEEvNT_6ParamsE:
        .type           _ZN7cutlass13device_kernelINS_4gemm6kernel13GemmUniversalIN4cute5tupleIJiiiiEEENS1_10collective13CollectiveMmaINS1_35MainloopSm100TmaUmmaWarpSpecializedILi6ELi2ELi4ENS5_IJNS4_1CILi1EEESB_SB_EEEEENS5_IJNSA_ILi64EEESE_NSA_ILi128EEEEEENS_12float_e4m3_tENS5_IJlSB_lEEESH_SI_NS4_8TiledMMAINS4_8MMA_AtomIJNS4_10MMA_TraitsINS4_19SM100_MMA_F8F6F4_SSEJSH_SH_fSE_SE_NS4_17integral_constantINS4_4UMMA5MajorELSP_0EEESQ_NSN_INSO_7ScaleInELSR_0EEESS_EEEEEENS4_6LayoutISC_NS5_IJNSA_ILi0EEESW_SW_EEEEENS5_IJNS4_10UnderscoreESZ_SZ_EEEEENS4_13SM90_TMA_LOADENS4_14ComposedLayoutINS4_7SwizzleILi3ELi4ELi3EEENS4_18smem_ptr_flag_bitsILi8EEENSV_INS5_IJNSA_ILi8EEESF_EEENS5_IJSF_SB_EEEEEEEvNS4_8identityES12_S1C_vS1D_EENS_8epilogue10collective18CollectiveEpilogueINS1F_23Sm100TmaWarpSpecializedILi1ELi1ELi32ELb0ELb0EEEJSG_NS5_IJNSV_ISE_SB_EES1K_EEESH_SI_SH_SI_NS1F_6fusion15FusionCallbacksIS1J_NS1M_17LinearCombinationISH_fSH_fLNS_15FloatRoundStyleE2EEESG_S1L_JEEENS4_5SM1004TMEM4LOAD26SM100_TMEM_LOAD_16dp32b32xES12_NS13_INS14_ILi2ELi4ELi3EEES17_NSV_INS5_IJS18_SE_EEENS5_IJSE_SB_EEEEEEENS4_39AutoVectorizingCopyWithAssumedAlignmentILi128EEENS4_14SM90_TMA_STOREES20_S22_S22_EEEvvEEEEvNT_6ParamsE,@function
        .size           _ZN7cutlass13device_kernelINS_4gemm6kernel13GemmUniversalIN4cute5tupleIJiiiiEEENS1_10collective13CollectiveMmaINS1_35MainloopSm100TmaUmmaWarpSpecializedILi6ELi2ELi4ENS5_IJNS4_1CILi1EEESB_SB_EEEEENS5_IJNSA_ILi64EEESE_NSA_ILi128EEEEEENS_12float_e4m3_tENS5_IJlSB_lEEESH_SI_NS4_8TiledMMAINS4_8MMA_AtomIJNS4_10MMA_TraitsINS4_19SM100_MMA_F8F6F4_SSEJSH_SH_fSE_SE_NS4_17integral_constantINS4_4UMMA5MajorELSP_0EEESQ_NSN_INSO_7ScaleInELSR_0EEESS_EEEEEENS4_6LayoutISC_NS5_IJNSA_ILi0EEESW_SW_EEEEENS5_IJNS4_10UnderscoreESZ_SZ_EEEEENS4_13SM90_TMA_LOADENS4_14ComposedLayoutINS4_7SwizzleILi3ELi4ELi3EEENS4_18smem_ptr_flag_bitsILi8EEENSV_INS5_IJNSA_ILi8EEESF_EEENS5_IJSF_SB_EEEEEEEvNS4_8identityES12_S1C_vS1D_EENS_8epilogue10collective18CollectiveEpilogueINS1F_23Sm100TmaWarpSpecializedILi1ELi1ELi32ELb0ELb0EEEJSG_NS5_IJNSV_ISE_SB_EES1K_EEESH_SI_SH_SI_NS1F_6fusion15FusionCallbacksIS1J_NS1M_17LinearCombinationISH_fSH_fLNS_15FloatRoundStyleE2EEESG_S1L_JEEENS4_5SM1004TMEM4LOAD26SM100_TMEM_LOAD_16dp32b32xES12_NS13_INS14_ILi2ELi4ELi3EEES17_NSV_INS5_IJS18_SE_EEENS5_IJSE_SB_EEEEEEENS4_39AutoVectorizingCopyWithAssumedAlignmentILi128EEENS4_14SM90_TMA_STOREES20_S22_S22_EEEvvEEEEvNT_6ParamsE,(.L_x_134 - _ZN7cutlass13device_kernelINS_4gemm6kernel13GemmUniversalIN4cute5tupleIJiiiiEEENS1_10collective13CollectiveMmaINS1_35MainloopSm100TmaUmmaWarpSpecializedILi6ELi2ELi4ENS5_IJNS4_1CILi1EEESB_SB_EEEEENS5_IJNSA_ILi64EEESE_NSA_ILi128EEEEEENS_12float_e4m3_tENS5_IJlSB_lEEESH_SI_NS4_8TiledMMAINS4_8MMA_AtomIJNS4_10MMA_TraitsINS4_19SM100_MMA_F8F6F4_SSEJSH_SH_fSE_SE_NS4_17integral_constantINS4_4UMMA5MajorELSP_0EEESQ_NSN_INSO_7ScaleInELSR_0EEESS_EEEEEENS4_6LayoutISC_NS5_IJNSA_ILi0EEESW_SW_EEEEENS5_IJNS4_10UnderscoreESZ_SZ_EEEEENS4_13SM90_TMA_LOADENS4_14ComposedLayoutINS4_7SwizzleILi3ELi4ELi3EEENS4_18smem_ptr_flag_bitsILi8EEENSV_INS5_IJNSA_ILi8EEESF_EEENS5_IJSF_SB_EEEEEEEvNS4_8identityES12_S1C_vS1D_EENS_8epilogue10collective18CollectiveEpilogueINS1F_23Sm100TmaWarpSpecializedILi1ELi1ELi32ELb0ELb0EEEJSG_NS5_IJNSV_ISE_SB_EES1K_EEESH_SI_SH_SI_NS1F_6fusion15FusionCallbacksIS1J_NS1M_17LinearCombinationISH_fSH_fLNS_15FloatRoundStyleE2EEESG_S1L_JEEENS4_5SM1004TMEM4LOAD26SM100_TMEM_LOAD_16dp32b32xES12_NS13_INS14_ILi2ELi4ELi3EEES17_NSV_INS5_IJS18_SE_EEENS5_IJSE_SB_EEEEEEENS4_39AutoVectorizingCopyWithAssumedAlignmentILi128EEENS4_14SM90_TMA_STOREES20_S22_S22_EEEvvEEEEvNT_6ParamsE)
        .other          _ZN7cutlass13device_kernelINS_4gemm6kernel13GemmUniversalIN4cute5tupleIJiiiiEEENS1_10collective13CollectiveMmaINS1_35MainloopSm100TmaUmmaWarpSpecializedILi6ELi2ELi4ENS5_IJNS4_1CILi1EEESB_SB_EEEEENS5_IJNSA_ILi64EEESE_NSA_ILi128EEEEEENS_12float_e4m3_tENS5_IJlSB_lEEESH_SI_NS4_8TiledMMAINS4_8MMA_AtomIJNS4_10MMA_TraitsINS4_19SM100_MMA_F8F6F4_SSEJSH_SH_fSE_SE_NS4_17integral_constantINS4_4UMMA5MajorELSP_0EEESQ_NSN_INSO_7ScaleInELSR_0EEESS_EEEEEENS4_6LayoutISC_NS5_IJNSA_ILi0EEESW_SW_EEEEENS5_IJNS4_10UnderscoreESZ_SZ_EEEEENS4_13SM90_TMA_LOADENS4_14ComposedLayoutINS4_7SwizzleILi3ELi4ELi3EEENS4_18smem_ptr_flag_bitsILi8EEENSV_INS5_IJNSA_ILi8EEESF_EEENS5_IJSF_SB_EEEEEEEvNS4_8identityES12_S1C_vS1D_EENS_8epilogue10collective18CollectiveEpilogueINS1F_23Sm100TmaWarpSpecializedILi1ELi1ELi32ELb0ELb0EEEJSG_NS5_IJNSV_ISE_SB_EES1K_EEESH_SI_SH_SI_NS1F_6fusion15FusionCallbacksIS1J_NS1M_17LinearCombinationISH_fSH_fLNS_15FloatRoundStyleE2EEESG_S1L_JEEENS4_5SM1004TMEM4LOAD26SM100_TMEM_LOAD_16dp32b32xES12_NS13_INS14_ILi2ELi4ELi3EEES17_NSV_INS5_IJS18_SE_EEENS5_IJSE_SB_EEEEEEENS4_39AutoVectorizingCopyWithAssumedAlignmentILi128EEENS4_14SM90_TMA_STOREES20_S22_S22_EEEvvEEEEvNT_6ParamsE,@"STO_CUDA_ENTRY STV_DEFAULT"
_ZN7cutlass13device_kernelINS_4gemm6kernel13GemmUniversalIN4cute5tupleIJiiiiEEENS1_10collective13CollectiveMmaINS1_35MainloopSm100TmaUmmaWarpSpecializedILi6ELi2ELi4ENS5_IJNS4_1CILi1EEESB_SB_EEEEENS5_IJNSA_ILi64EEESE_NSA_ILi128EEEEEENS_12float_e4m3_tENS5_IJlSB_lEEESH_SI_NS4_8TiledMMAINS4_8MMA_AtomIJNS4_10MMA_TraitsINS4_19SM100_MMA_F8F6F4_SSEJSH_SH_fSE_SE_NS4_17integral_constantINS4_4UMMA5MajorELSP_0EEESQ_NSN_INSO_7ScaleInELSR_0EEESS_EEEEEENS4_6LayoutISC_NS5_IJNSA_ILi0EEESW_SW_EEEEENS5_IJNS4_10UnderscoreESZ_SZ_EEEEENS4_13SM90_TMA_LOADENS4_14ComposedLayoutINS4_7SwizzleILi3ELi4ELi3EEENS4_18smem_ptr_flag_bitsILi8EEENSV_INS5_IJNSA_ILi8EEESF_EEENS5_IJSF_SB_EEEEEEEvNS4_8identityES12_S1C_vS1D_EENS_8epilogue10collective18CollectiveEpilogueINS1F_23Sm100TmaWarpSpecializedILi1ELi1ELi32ELb0ELb0EEEJSG_NS5_IJNSV_ISE_SB_EES1K_EEESH_SI_SH_SI_NS1F_6fusion15FusionCallbacksIS1J_NS1M_17LinearCombinationISH_fSH_fLNS_15FloatRoundStyleE2EEESG_S1L_JEEENS4_5SM1004TMEM4LOAD26SM100_TMEM_LOAD_16dp32b32xES12_NS13_INS14_ILi2ELi4ELi3EEES17_NSV_INS5_IJS18_SE_EEENS5_IJSE_SB_EEEEEEENS4_39AutoVectorizingCopyWithAssumedAlignmentILi128EEENS4_14SM90_TMA_STOREES20_S22_S22_EEEvvEEEEvNT_6ParamsE:
[----:B------:R-:W1:Y:S01]  /*0000*/  LDC R1, c[0x0][0x37c] ;  /* 0x0000df00ff017b82 */ /* 0x000e620000000800 */
[----:B------:R-:W2:Y:S01]  /*0010*/  S2R R101, SR_TID.X ;  /* 0x0000000000657919 */ /* 0x000ea20000002100 */
[----:B------:R-:W3:Y:S01]  /*0020*/  LDCU.64 UR4, c[0x0][0x890] ;  /* 0x00011200ff0477ac */ /* 0x000ee20008000a00 */
[----:B------:R-:W-:Y:S02]  /*0030*/  PRMT R96, RZ, 0x7610, R96 ;  /* 0x00007610ff607816 */ /* 0x000fe40000000060 */
[----:B------:R-:W-:Y:S01]  /*0040*/  ELECT P5, URZ, PT ;  /* 0x0000000000ff782f */ /* 0x000fe200038a0000 */
[----:B------:R-:W4:Y:S01]  /*0050*/  LDCU.64 UR40, c[0x0][0x358] ;  /* 0x00006b00ff2877ac */ /* 0x000f220008000a00 */
[----:B---3--:R-:W-:-:S04]  /*0060*/  UISETP.NE.U32.AND UP0, UPT, UR4, URZ, UPT ;  /* 0x000000ff0400728c */ /* 0x008fc8000bf05070 */
[----:B------:R-:W-:Y:S01]  /*0070*/  UISETP.NE.AND.EX UP0, UPT, UR5, URZ, UPT, UP0 ;  /* 0x000000ff0500728c */ /* 0x000fe2000bf05300 */
[----:B--2---:R-:W-:-:S05]  /*0080*/  SHF.R.U32.HI R104, RZ, 0x5, R101 ;  /* 0x00000005ff687819 */ /* 0x004fca0000011665 */
[----:B------:R-:W2:Y:S02]  /*0090*/  SHFL.IDX PT, R0, R104, RZ, 0x1f ;  /* 0x00001fff68007589 */ /* 0x000ea400000e0000 */
[----:B--2---:R-:W-:Y:S01]  /*00a0*/  R2UR UR8, R0 ;  /* 0x00000000000872ca */ /* 0x004fe200000e0000 */
[----:B-1--4-:R-:W-:-:S14]  /*00b0*/  BRA.U UP0, `(.L_x_0) ;  /* 0x00000001002c7547 */ /* 0x012fdc000b800000 */
[----:B------:R-:W1:Y:S02]  /*00c0*/  LDCU.64 UR6, c[0x0][0x888] ;  /* 0x00011100ff0677ac */ /* 0x000e640008000a00 */
[----:B-1----:R-:W-:-:S04]  /*00d0*/  UISETP.NE.U32.AND UP0, UPT, UR6, URZ, UPT ;  /* 0x000000ff0600728c */ /* 0x002fc8000bf05070 */
[----:B------:R-:W-:-:S09]  /*00e0*/  UISETP.NE.AND.EX UP0, UPT, UR7, URZ, UPT, UP0 ;  /* 0x000000ff0700728c */ /* 0x000fd2000bf05300 */
[----:B------:R-:W-:Y:S05]  /*00f0*/  BRA.U !UP0, `(.L_x_1) ;  /* 0x0000000108107547 */ /* 0x000fea000b800000 */
[----:B------:R-:W1:Y:S02]  /*0100*/  LDC.64 R2, c[0x0][0x888] ;  /* 0x00022200ff027b82 */ /* 0x000e640000000a00 */
[----:B-1----:R1:W5:Y:S01]  /*0110*/  LDG.E R49, desc[UR40][R2.64] ;  /* 0x0000002802317981 */ /* 0x002362000c1e1900 */
[----:B------:R-:W-:Y:S01]  /*0120*/  HFMA2 R96, -RZ, RZ, 0, 5.9604644775390625e-08 ;  /* 0x00000001ff607431 */ /* 0x000fe200000001ff */
[----:B------:R-:W-:Y:S05]  /*0130*/  BRA `(.L_x_0) ;  /* 0x00000000000c7947 */ /* 0x000fea0003800000 */
.L_x_1:
[----:B------:R-:W1:Y:S01]  /*0140*/  LDCU UR6, c[0x0][0x880] ;  /* 0x00011000ff0677ac */ /* 0x000e620008000800 */
[----:B------:R-:W-:Y:S01]  /*0150*/  HFMA2 R96, -RZ, RZ, 0, 5.9604644775390625e-08 ;  /* 0x00000001ff607431 */ /* 0x000fe200000001ff */
[----:B-1----:R-:W-:-:S07]  /*0160*/  MOV R49, UR6 ;  /* 0x0000000600317c02 */ /* 0x002fce0008000f00 */
.L_x_0:
[----:B------:R-:W2:Y:S02]  /*0170*/  LDCU.64 UR6, c[0x0][0x8b0] ;  /* 0x00011600ff0677ac */ /* 0x000ea40008000a00 */
[----:B--2---:R-:W-:-:S04]  /*0180*/  UISETP.NE.U32.AND UP0, UPT, UR6, URZ, UPT ;  /* 0x000000ff0600728c */ /* 0x004fc8000bf05070 */
[----:B------:R-:W-:-:S09]  /*0190*/  UISETP.NE.AND.EX UP0, UPT, UR7, URZ, UPT, UP0 ;  /* 0x000000ff0700728c */ /* 0x000fd2000bf05300 */
[----:B------:R-:W-:Y:S05]  /*01a0*/  BRA.U UP0, `(.L_x_2) ;  /* 0x0000000100247547 */ /* 0x000fea000b800000 */
[----:B------:R-:W2:Y:S02]  /*01b0*/  LDCU.64 UR6, c[0x0][0x8a8] ;  /* 0x00011500ff0677ac */ /* 0x000ea40008000a00 */
[----:B--2---:R-:W-:-:S04]  /*01c0*/  UISETP.NE.U32.AND UP0, UPT, UR6, URZ, UPT ;  /* 0x000000ff0600728c */ /* 0x004fc8000bf05070 */
[----:B------:R-:W-:-:S09]  /*01d0*/  UISETP.NE.AND.EX UP0, UPT, UR7, URZ, UPT, UP0 ;  /* 0x000000ff0700728c */ /* 0x000fd2000bf05300 */
[----:B------:R-:W-:Y:S05]  /*01e0*/  BRA.U !UP0, `(.L_x_3) ;  /* 0x00000001080c7547 */ /* 0x000fea000b800000 */
[----:B-1----:R-:W1:Y:S02]  /*01f0*/  LDC.64 R2, c[0x0][0x8a8] ;  /* 0x00022a00ff027b82 */ /* 0x002e640000000a00 */
[----:B-1----:R2:W5:Y:S01]  /*0200*/  LDG.E R47, desc[UR40][R2.64] ;  /* 0x00000028022f7981 */ /* 0x002562000c1e1900 */
[----:B------:R-:W-:Y:S05]  /*0210*/  BRA `(.L_x_2) ;  /* 0x0000000000087947 */ /* 0x000fea0003800000 */
.L_x_3:
[----:B------:R-:W2:Y:S02]  /*0220*/  LDCU UR6, c[0x0][0x8a0] ;  /* 0x00011400ff0677ac */ /* 0x000ea40008000800 */
[----:B--2---:R-:W-:Y:S02]  /*0230*/  MOV R47, UR6 ;  /* 0x00000006002f7c02 */ /* 0x004fe40008000f00 */
.L_x_2:
[----:B------:R-:W-:Y:S01]  /*0240*/  IMAD.U32 R0, RZ, RZ, UR8 ;  /* 0x00000008ff007e24 */ /* 0x000fe2000f8e00ff */
[----:B------:R-:W-:Y:S04]  /*0250*/  BSSY.RECONVERGENT B0, `(.L_x_4) ;  /* 0x000000c000007945 */ /* 0x000fe80003800200 */
[C---:B------:R-:W-:Y:S02]  /*0260*/  ISETP.NE.OR P1, PT, R0.reuse, 0x1, !P5 ;  /* 0x000000010000780c */ /* 0x040fe40006f25670 */
[----:B------:R-:W-:-:S11]  /*0270*/  ISETP.NE.OR P0, PT, R0, 0x3, !P5 ;  /* 0x000000030000780c */ /* 0x000fd60006f05670 */
[----:B------:R-:W-:Y:S05]  /*0280*/  @P1 BRA `(.L_x_5) ;  /* 0x0000000000201947 */ /* 0x000fea0003800000 */
[----:B------:R-:W3:Y:S02]  /*0290*/  LDCU.64 UR6, c[0x0][0x348] ;  /* 0x00006900ff0677ac */ /* 0x000ee40008000a00 */
[----:B---3--:R-:W-:Y:S02]  /*02a0*/  UIADD3 UR10, UP1, UPT, UR6, 0x80, URZ ;  /* 0x00000080060a7890 */ /* 0x008fe4000ff3e0ff */
[----:B------:R-:W-:Y:S02]  /*02b0*/  UIADD3 UR6, UP0, UPT, UR6, 0x180, URZ ;  /* 0x0000018006067890 */ /* 0x000fe4000ff1e0ff */
[----:B------:R-:W-:Y:S02]  /*02c0*/  UIADD3.X UR11, UPT, UPT, URZ, UR7, URZ, UP1, !UPT ;  /* 0x00000007ff0b7290 */ /* 0x000fe40008ffe4ff */
[----:B------:R-:W-:-:S07]  /*02d0*/  UIADD3.X UR7, UPT, UPT, URZ, UR7, URZ, UP0, !UPT ;  /* 0x00000007ff077290 */ /* 0x000fce00087fe4ff */
[----:B------:R3:W-:Y:S02]  /*02e0*/  UTMACCTL.PF [UR10] ;  /* 0x000000000a0079b9 */ /* 0x0007e40008040000 */
[----:B------:R3:W-:Y:S02]  /*02f0*/  UTMACCTL.PF [UR6] ;  /* 0x00000000060079b9 */ /* 0x0007e40008040000 */
[----:B---3--:R-:W-:Y:S01]  /*0300*/  NOP ;  /* 0x0000000000007918 */ /* 0x008fe20000000000 */
.L_x_5:
[----:B------:R-:W-:Y:S05]  /*0310*/  BSYNC.RECONVERGENT B0 ;  /* 0x0000000000007941 */ /* 0x000fea0003800200 */
.L_x_4:
[----:B------:R-:W-:Y:S04]  /*0320*/  BSSY.RECONVERGENT B0, `(.L_x_6) ;  /* 0x000000a000007945 */ /* 0x000fe80003800200 */
        /* <DEDUP_REMOVED lines=9> */
.L_x_7:
[----:B------:R-:W-:Y:S05]  /*03c0*/  BSYNC.RECONVERGENT B0 ;  /* 0x0000000000007941 */ /* 0x000fea0003800200 */
.L_x_6:
[----:B------:R-:W3:Y:S01]  /*03d0*/  LDCU.64 UR6, c[0x0][0x888] ;  /* 0x00011100ff0677ac */ /* 0x000ee20008000a00 */
[----:B------:R-:W-:Y:S02]  /*03e0*/  UISETP.EQ.U32.AND UP1, UPT, UR4, URZ, UPT ;  /* 0x000000ff0400728c */ /* 0x000fe4000bf22070 */
[----:B------:R-:W-:Y:S02]  /*03f0*/  UPLOP3.LUT UP2, UPT, UPT, UPT, UPT, 0x80, 0x8 ;  /* 0x000000000008789c */ /* 0x000fe40003f4f070 */
[----:B---3--:R-:W-:-:S04]  /*0400*/  UISETP.NE.U32.AND UP0, UPT, UR6, URZ, UPT ;  /* 0x000000ff0600728c */ /* 0x008fc8000bf05070 */
[----:B------:R-:W-:-:S04]  /*0410*/  UISETP.NE.AND.EX UP0, UPT, UR7, URZ, UPT, UP0 ;  /* 0x000000ff0700728c */ /* 0x000fc8000bf05300 */
[----:B------:R-:W-:-:S04]  /*0420*/  UISETP.EQ.OR.EX UP3, UPT, UR5, URZ, !UP0, UP1 ;  /* 0x000000ff0500728c */ /* 0x000fc8000c762710 */
[----:B------:R-:W-:-:S05]  /*0430*/  UP2UR UR44, UPR, URZ, 0x8 ;  /* 0x00000008ff2c7883 */ /* 0x000fca0008000000 */
[----:B------:R-:W-:Y:S07]  /*0440*/  BRA.U !UP3, `(.L_x_8) ;  /* 0x000000010b207547 */ /* 0x000fee000b800000 */
[----:B------:R-:W-:Y:S01]  /*0450*/  UISETP.NE.U32.AND UP2, UPT, UR4, URZ, UPT ;  /* 0x000000ff0400728c */ /* 0x000fe2000bf45070 */
[----:B-----5:R-:W-:Y:S01]  /*0460*/  FSETP.NEU.AND P0, PT, R49, RZ, PT ;  /* 0x000000ff3100720b */ /* 0x020fe20003f0d000 */
[----:B------:R-:W-:Y:S02]  /*0470*/  USEL UR4, URZ, 0xffffffff, UP0 ;  /* 0xffffffffff047887 */ /* 0x000fe40008000000 */
[----:B------:R-:W-:-:S10]  /*0480*/  UISETP.NE.AND.EX UP2, UPT, UR5, URZ, UPT, UP2 ;  /* 0x000000ff0500728c */ /* 0x000fd4000bf45320 */
[----:B------:R-:W-:Y:S01]  /*0490*/  VOTEU.ANY UP1, P0 ;  /* 0x0000000000ff7886 */ /* 0x000fe20000020100 */
[----:B------:R-:W-:-:S04]  /*04a0*/  @!UP2 USEL UR4, URZ, 0xffffffff, UP1 ;  /* 0xffffffffff04a887 */ /* 0x000fc80008800000 */
[----:B------:R-:W-:-:S04]  /*04b0*/  ULOP3.LUT UR4, UR4, 0x1, URZ, 0xc0, !UPT ;  /* 0x0000000104047892 */ /* 0x000fc8000f8ec0ff */
[----:B------:R-:W-:-:S11]  /*04c0*/  UISETP.NE.U32.AND UP2, UPT, UR4, 0x1, UPT ;  /* 0x000000010400788c */ /* 0x000fd6000bf45070 */
.L_x_8:
[----:B-12---:R-:W1:Y:S01]  /*04d0*/  SHFL.IDX PT, R2, R104, RZ, 0x1f ;  /* 0x00001fff68027589 */ /* 0x006e6200000e0000 */
[----:B------:R-:W-:-:S04]  /*04e0*/  UISETP.NE.AND UP1, UPT, UR8, 0x2, UPT ;  /* 0x000000020800788c */ /* 0x000fc8000bf25270 */
[----:B------:R-:W-:Y:S01]  /*04f0*/  USEL UR13, URZ, 0x1, UP1 ;  /* 0x00000001ff0d7887 */ /* 0x000fe20008800000 */
[----:B-1----:R-:W-:-:S13]  /*0500*/  ISETP.NE.AND P0, PT, R2, RZ, PT ;  /* 0x000000ff0200720c */ /* 0x002fda0003f05270 */
[----:B------:R-:W-:Y:S05]  /*0510*/  @P0 BRA `(.L_x_9) ;  /* 0x0000000000580947 */ /* 0x000fea0003800000 */
[----:B------:R-:W1:Y:S01]  /*0520*/  S2UR UR5, SR_CgaCtaId ;  /* 0x00000000000579c3 */ /* 0x000e620000008800 */
[----:B------:R-:W-:Y:S01]  /*0530*/  UMOV UR6, 0x400 ;  /* 0x0000040000067882 */ /* 0x000fe20000000000 */
[----:B------:R-:W-:Y:S01]  /*0540*/  UMOV UR4, 0x1 ;  /* 0x0000000100047882 */ /* 0x000fe20000000000 */
[----:B------:R-:W-:Y:S01]  /*0550*/  ELECT P0, URZ, PT ;  /* 0x0000000000ff782f */ /* 0x000fe20003800000 */
[----:B-1----:R-:W-:Y:S02]  /*0560*/  ULEA UR5, UR5, UR6, 0x18 ;  /* 0x0000000605057291 */ /* 0x002fe4000f8ec0ff */
[----:B------:R-:W-:-:S04]  /*0570*/  UIADD3 UR6, UPT, UPT, -UR4, 0x100000, URZ ;  /* 0x0010000004067890 */ /* 0x000fc8000fffe1ff */
[----:B------:R-:W-:Y:S02]  /*0580*/  USHF.L.U32 UR7, UR6, 0xb, URZ ;  /* 0x0000000b06077899 */ /* 0x000fe400080006ff */
[----:B------:R-:W-:Y:S01]  /*0590*/  USHF.L.U32 UR6, UR6, 0x1, URZ ;  /* 0x0000000106067899 */ /* 0x000fe200080006ff */
[----:B------:R-:W1:Y:S11]  /*05a0*/  FENCE.VIEW.ASYNC.S ;  /* 0x00000000000073c6 */ /* 0x000e760000000000 */
[----:B-1----:R1:W2:Y:S01]  /*05b0*/  SYNCS.EXCH.64 URZ, [UR5], UR6 ;  /* 0x0000000605ff75b2 */ /* 0x0022a20008000100 */
[----:B------:R1:W3:Y:S01]  /*05c0*/  SYNCS.EXCH.64 URZ, [UR5+0x30], UR6 ;  /* 0x0000300605ff75b2 */ /* 0x0002e20008000100 */
[----:B------:R1:W4:Y:S01]  /*05d0*/  SYNCS.EXCH.64 URZ, [UR5+0x8], UR6 ;  /* 0x0000080605ff75b2 */ /* 0x0003220008000100 */
[----:B------:R1:W1:Y:S01]  /*05e0*/  SYNCS.EXCH.64 URZ, [UR5+0x38], UR6 ;  /* 0x0000380605ff75b2 */ /* 0x0002620008000100 */
        /* <DEDUP_REMOVED lines=8> */
[----:B------:R-:W-:Y:S01]  /*0670*/  NOP ;  /* 0x0000000000007918 */ /* 0x000fe20000000000 */
.L_x_9:
[----:B------:R-:W2:Y:S01]  /*0680*/  SHFL.IDX PT, R2, R104, RZ, 0x1f ;  /* 0x00001fff68027589 */ /* 0x000ea200000e0000 */
[----:B------:R-:W-:Y:S01]  /*0690*/  NOP ;  /* 0x0000000000007918 */ /* 0x000fe20000000000 */
[----:B--2---:R-:W-:-:S13]  /*06a0*/  ISETP.NE.AND P0, PT, R2, 0x1, PT ;  /* 0x000000010200780c */ /* 0x004fda0003f05270 */
[----:B------:R-:W-:Y:S05]  /*06b0*/  @P0 BRA `(.L_x_10) ;  /* 0x0000000000400947 */ /* 0x000fea0003800000 */
[----:B-1----:R-:W1:Y:S01]  /*06c0*/  S2UR UR6, SR_CgaCtaId ;  /* 0x00000000000679c3 */ /* 0x002e620000008800 */
[----:B------:R-:W-:Y:S01]  /*06d0*/  UMOV UR7, 0x400 ;  /* 0x0000040000077882 */ /* 0x000fe20000000000 */
[----:B------:R-:W-:Y:S01]  /*06e0*/  UMOV UR5, 0x20 ;  /* 0x0000002000057882 */ /* 0x000fe20000000000 */
[----:B------:R-:W-:Y:S01]  /*06f0*/  UMOV UR4, 0x80 ;  /* 0x0000008000047882 */ /* 0x000fe20000000000 */
[----:B------:R-:W-:-:S04]  /*0700*/  UIADD3 UR10, UPT, UPT, -UR5, 0x100000, URZ ;  /* 0x00100000050a7890 */ /* 0x000fc8000fffe1ff */
[----:B------:R-:W-:Y:S02]  /*0710*/  USHF.L.U32 UR11, UR10, 0xb, URZ ;  /* 0x0000000b0a0b7899 */ /* 0x000fe400080006ff */
[----:B------:R-:W-:Y:S02]  /*0720*/  USHF.L.U32 UR10, UR10, 0x1, URZ ;  /* 0x000000010a0a7899 */ /* 0x000fe400080006ff */
[----:B------:R-:W-:-:S04]  /*0730*/  UIADD3 UR4, UPT, UPT, -UR4, 0x100000, URZ ;  /* 0x0010000004047890 */ /* 0x000fc8000fffe1ff */
[----:B------:R-:W-:Y:S02]  /*0740*/  USHF.L.U32 UR5, UR4, 0xb, URZ ;  /* 0x0000000b04057899 */ /* 0x000fe400080006ff */
[----:B------:R-:W-:Y:S01]  /*0750*/  USHF.L.U32 UR4, UR4, 0x1, URZ ;  /* 0x0000000104047899 */ /* 0x000fe200080006ff */
[----:B------:R-:W-:Y:S01]  /*0760*/  ELECT P0, URZ, PT ;  /* 0x0000000000ff782f */ /* 0x000fe20003800000 */
[----:B-1----:R-:W-:Y:S01]  /*0770*/  ULEA UR6, UR6, UR7, 0x18 ;  /* 0x0000000706067291 */ /* 0x002fe2000f8ec0ff */
[----:B------:R-:W1:Y:S11]  /*0780*/  FENCE.VIEW.ASYNC.S ;  /* 0x00000000000073c6 */ /* 0x000e760000000000 */
[----:B-1----:R2:W1:Y:S01]  /*0790*/  SYNCS.EXCH.64 URZ, [UR6+0x60], UR10 ;  /* 0x0000600a06ff75b2 */ /* 0x0024620008000100 */
[----:B------:R2:W1:Y:S02]  /*07a0*/  SYNCS.EXCH.64 URZ, [UR6+0x68], UR4 ;  /* 0x0000680406ff75b2 */ /* 0x0004640008000100 */
[----:B--2---:R-:W-:Y:S01]  /*07b0*/  NOP ;  /* 0x0000000000007918 */ /* 0x004fe20000000000 */
.L_x_10:
[----:B------:R-:W2:Y:S01]  /*07c0*/  SHFL.IDX PT, R2, R104, RZ, 0x1f ;  /* 0x00001fff68027589 */ /* 0x000ea200000e0000 */
[----:B------:R-:W-:Y:S01]  /*07d0*/  NOP ;  /* 0x0000000000007918 */ /* 0x000fe20000000000 */
[----:B--2---:R-:W-:-:S13]  /*07e0*/  ISETP.NE.AND P0, PT, R2, 0x3, PT ;  /* 0x000000030200780c */ /* 0x004fda0003f05270 */
[----:B------:R-:W-:Y:S05]  /*07f0*/  @P0 BRA `(.L_x_11) ;  /* 0x0000000000300947 */ /* 0x000fea0003800000 */
[----:B-1----:R-:W1:Y:S01]  /*0800*/  S2UR UR5, SR_CgaCtaId ;  /* 0x00000000000579c3 */ /* 0x002e620000008800 */
        /* <DEDUP_REMOVED lines=8> */
[----:B-1----:R2:W1:Y:S01]  /*0890*/  SYNCS.EXCH.64 URZ, [UR5+0x70], UR6 ;  /* 0x0000700605ff75b2 */ /* 0x0024620008000100 */
[----:B------:R2:W1:Y:S02]  /*08a0*/  SYNCS.EXCH.64 URZ, [UR5+0x78], UR6 ;  /* 0x0000780605ff75b2 */ /* 0x0004640008000100 */
[----:B--2---:R-:W-:Y:S01]  /*08b0*/  NOP ;  /* 0x0000000000007918 */ /* 0x004fe20000000000 */
.L_x_11:
[----:B------:R-:W2:Y:S01]  /*08c0*/  SHFL.IDX PT, R2, R104, RZ, 0x1f ;  /* 0x00001fff68027589 */ /* 0x000ea200000e0000 */
[----:B------:R-:W-:Y:S01]  /*08d0*/  NOP ;  /* 0x0000000000007918 */ /* 0x000fe20000000000 */
[----:B--2---:R-:W-:-:S13]  /*08e0*/  ISETP.NE.AND P0, PT, R2, 0x4, PT ;  /* 0x000000040200780c */ /* 0x004fda0003f05270 */
[----:B------:R-:W-:Y:S05]  /*08f0*/  @P0 BRA `(.L_x_12) ;  /* 0x00000000004c0947 */ /* 0x000fea0003800000 */
[----:B-1----:R-:W1:Y:S01]  /*0900*/  S2UR UR5, SR_CgaCtaId ;  /* 0x00000000000579c3 */ /* 0x002e620000008800 */
[----:B------:R-:W-:Y:S01]  /*0910*/  UMOV UR7, 0x100 ;  /* 0x0000010000077882 */ /* 0x000fe20000000000 */
[----:B------:R-:W-:Y:S01]  /*0920*/  UMOV UR6, 0x400 ;  /* 0x0000040000067882 */ /* 0x000fe20000000000 */
[----:B------:R-:W-:Y:S01]  /*0930*/  USEL UR7, UR7, 0xe0, UP2 ;  /* 0x000000e007077887 */ /* 0x000fe20009000000 */
[----:B------:R-:W-:Y:S01]  /*0940*/  UMOV UR4, 0x1 ;  /* 0x0000000100047882 */ /* 0x000fe20000000000 */
[----:B------:R-:W-:Y:S01]  /*0950*/  ELECT P0, URZ, PT ;  /* 0x0000000000ff782f */ /* 0x000fe20003800000 */
[----:B------:R-:W-:-:S04]  /*0960*/  UIADD3 UR10, UPT, UPT, -UR4, 0x100000, URZ ;  /* 0x00100000040a7890 */ /* 0x000fc8000fffe1ff */
[----:B------:R-:W-:Y:S02]  /*0970*/  USHF.L.U32 UR11, UR10, 0xb, URZ ;  /* 0x0000000b0a0b7899 */ /* 0x000fe400080006ff */
[----:B------:R-:W-:Y:S02]  /*0980*/  USHF.L.U32 UR10, UR10, 0x1, URZ ;  /* 0x000000010a0a7899 */ /* 0x000fe400080006ff */
[----:B-1----:R-:W-:Y:S02]  /*0990*/  ULEA UR5, UR5, UR6, 0x18 ;  /* 0x0000000605057291 */ /* 0x002fe4000f8ec0ff */
[----:B------:R-:W-:-:S04]  /*09a0*/  UIADD3 UR6, UPT, UPT, -UR7, 0x100000, URZ ;  /* 0x0010000007067890 */ /* 0x000fc8000fffe1ff */
[----:B------:R-:W-:Y:S02]  /*09b0*/  USHF.L.U32 UR7, UR6, 0xb, URZ ;  /* 0x0000000b06077899 */ /* 0x000fe400080006ff */
[----:B------:R-:W-:Y:S01]  /*09c0*/  USHF.L.U32 UR6, UR6, 0x1, URZ ;  /* 0x0000000106067899 */ /* 0x000fe200080006ff */
[----:B------:R-:W1:Y:S03]  /*09d0*/  FENCE.VIEW.ASYNC.S ;  /* 0x00000000000073c6 */ /* 0x000e660000000000 */
[----:B-1----:R2:W1:Y:S08]  /*09e0*/  SYNCS.EXCH.64 URZ, [UR5+0x80], UR10 ;  /* 0x0000800a05ff75b2 */ /* 0x0024700008000100 */
[----:B------:R2:W1:Y:S01]  /*09f0*/  SYNCS.EXCH.64 URZ, [UR5+0x90], UR6 ;  /* 0x0000900605ff75b2 */ /* 0x0004620008000100 */
[----:B------:R2:W1:Y:S01]  /*0a00*/  SYNCS.EXCH.64 URZ, [UR5+0x88], UR10 ;  /* 0x0000880a05ff75b2 */ /* 0x0004620008000100 */
[----:B------:R2:W1:Y:S02]  /*0a10*/  SYNCS.EXCH.64 URZ, [UR5+0x98], UR6 ;  /* 0x0000980605ff75b2 */ /* 0x0004640008000100 */
[----:B--2---:R-:W-:Y:S01]  /*0a20*/  NOP ;  /* 0x0000000000007918 */ /* 0x004fe20000000000 */
.L_x_12:
        /* <DEDUP_REMOVED lines=18> */
[----:B------:R2:W1:Y:S01]  /*0b50*/  SYNCS.EXCH.64 URZ, [UR6+0xc0], UR4 ;  /* 0x0000c00406ff75b2 */ /* 0x0004620008000100 */
[----:B------:R2:W1:Y:S01]  /*0b60*/  SYNCS.EXCH.64 URZ, [UR6+0xa8], UR10 ;  /* 0x0000a80a06ff75b2 */ /* 0x0004620008000100 */
[----:B------:R2:W1:Y:S01]  /*0b70*/  SYNCS.EXCH.64 URZ, [UR6+0xc8], UR4 ;  /* 0x0000c80406ff75b2 */ /* 0x0004620008000100 */
[----:B------:R2:W1:Y:S01]  /*0b80*/  SYNCS.EXCH.64 URZ, [UR6+0xb0], UR10 ;  /* 0x0000b00a06ff75b2 */ /* 0x0004620008000100 */
[----:B------:R2:W1:Y:S01]  /*0b90*/  SYNCS.EXCH.64 URZ, [UR6+0xd0], UR4 ;  /* 0x0000d00406ff75b2 */ /* 0x0004620008000100 */
[----:B------:R2:W1:Y:S01]  /*0ba0*/  SYNCS.EXCH.64 URZ, [UR6+0xb8], UR10 ;  /* 0x0000b80a06ff75b2 */ /* 0x0004620008000100 */
[----:B------:R2:W1:Y:S02]  /*0bb0*/  SYNCS.EXCH.64 URZ, [UR6+0xd8], UR4 ;  /* 0x0000d80406ff75b2 */ /* 0x0004640008000100 */
[----:B--2---:R-:W-:Y:S01]  /*0bc0*/  NOP ;  /* 0x0000000000007918 */ /* 0x004fe20000000000 */
.L_x_13:
        /* <DEDUP_REMOVED lines=14> */
[----:B------:R2:W1:Y:S01]  /*0cb0*/  SYNCS.EXCH.64 URZ, [UR5+0xf0], UR6 ;  /* 0x0000f00605ff75b2 */ /* 0x0004620008000100 */
[----:B------:R2:W1:Y:S01]  /*0cc0*/  SYNCS.EXCH.64 URZ, [UR5+0xe8], UR6 ;  /* 0x0000e80605ff75b2 */ /* 0x0004620008000100 */
[----:B------:R2:W1:Y:S02]  /*0cd0*/  SYNCS.EXCH.64 URZ, [UR5+0xf8], UR6 ;  /* 0x0000f80605ff75b2 */ /* 0x0004640008000100 */
[----:B--2---:R-:W-:Y:S01]  /*0ce0*/  NOP ;  /* 0x0000000000007918 */ /* 0x004fe20000000000 */
.L_x_14:
[----:B-1----:R-:W1:Y:S01]  /*0cf0*/  S2UR UR5, SR_CTAID.X ;  /* 0x00000000000579c3 */ /* 0x002e620000002500 */
[----:B------:R-:W-:-:S05]  /*0d00*/  CS2R.32 R97, SR_CgaSize ;  /* 0x0000000000617805 */ /* 0x000fca0000008a00 */
[----:B------:R-:W-:-:S05]  /*0d10*/  IMAD R97, R97, -0xa0, RZ ;  /* 0xffffff6061617824 */ /* 0x000fca00078e02ff */
[----:B------:R-:W-:-:S14]  /*0d20*/  R2UR UR7, R97 ;  /* 0x00000000610772ca */ /* 0x000fdc00000e0000 */
[----:B------:R-:W2:Y:S01]  /*0d30*/  LDCU UR7, c[0x0][UR7+0x2b0] ;  /* 0x00005600070777ac */ /* 0x000ea20008000800 */
[----:B------:R-:W-:Y:S01]  /*0d40*/  NOP ;  /* 0x0000000000007918 */ /* 0x000fe20000000000 */
[----:B------:R-:W-:-:S05]  /*0d50*/  CS2R.32 R97, SR_CgaSize ;  /* 0x0000000000617805 */ /* 0x000fca0000008a00 */
[----:B------:R-:W-:-:S05]  /*0d60*/  IMAD R97, R97, -0xa0, RZ ;  /* 0xffffff6061617824 */ /* 0x000fca00078e02ff */
[----:B------:R-:W-:-:S14]  /*0d70*/  R2UR UR6, R97 ;  /* 0x00000000610672ca */ /* 0x000fdc00000e0000 */
[----:B------:R-:W3:Y:S01]  /*0d80*/  LDCU UR6, c[0x0][UR6+0x2b4] ;  /* 0x00005680060677ac */ /* 0x000ee20008000800 */
[----:B------:R-:W4:Y:S08]  /*0d90*/  S2UR UR4, SR_CTAID.Y ;  /* 0x00000000000479c3 */ /* 0x000f300000002600 */
[----:B------:R-:W3:Y:S01]  /*0da0*/  LDC R9, c[0x0][0xb24] ;  /* 0x0002c900ff097b82 */ /* 0x000ee20000000800 */
[----:B-1----:R-:W-:-:S02]  /*0db0*/  I2FP.F32.U32 R5, UR5 ;  /* 0x0000000500057c45 */ /* 0x002fc40008201000 */
[----:B------:R-:W-:-:S05]  /*0dc0*/  CS2R.32 R3, SR_CgaSize ;  /* 0x0000000000037805 */ /* 0x000fca0000008a00 */
[----:B------:R-:W-:-:S06]  /*0dd0*/  IMAD R3, R3, -0xa0, RZ ;  /* 0xffffff6003037824 */ /* 0x000fcc00078e02ff */
[----:B------:R-:W1:Y:S01]  /*0de0*/  LDC R3, c[0x0][R3+0x2a0] ;  /* 0x0000a80003037b82 */ /* 0x000e620000000800 */
[----:B------:R-:W-:Y:S01]  /*0df0*/  MOV R97, UR5 ;  /* 0x0000000500617c02 */ /* 0x000fe20008000f00 */
[----:B--2---:R-:W-:Y:S01]  /*0e00*/  FMUL R5, R5, UR7 ;  /* 0x0000000705057c20 */ /* 0x004fe20008400000 */
[----:B----4-:R-:W-:Y:S02]  /*0e10*/  I2FP.F32.U32 R4, UR4 ;  /* 0x0000000400047c45 */ /* 0x010fe40008201000 */
[----:B------:R-:W-:-:S05]  /*0e20*/  CS2R.32 R2, SR_CgaSize ;  /* 0x0000000000027805 */ /* 0x000fca0000008a00 */
[----:B------:R-:W-:-:S06]  /*0e30*/  IMAD R2, R2, -0xa0, RZ ;  /* 0xffffff6002027824 */ /* 0x000fcc00078e02ff */
[----:B------:R-:W2:Y:S01]  /*0e40*/  LDC R2, c[0x0][R2+0x2a4] ;  /* 0x0000a90002027b82 */ /* 0x000ea20000000800 */
[----:B------:R-:W4:Y:S01]  /*0e50*/  F2I.U32.TRUNC.NTZ R90, R5 ;  /* 0x00000005005a7305 */ /* 0x000f22000020f000 */
[----:B------:R-:W-:Y:S01]  /*0e60*/  MOV R91, UR4 ;  /* 0x00000004005b7c02 */ /* 0x000fe20008000f00 */
[----:B---3--:R-:W-:-:S05]  /*0e70*/  FMUL R4, R4, UR6 ;  /* 0x0000000604047c20 */ /* 0x008fca0008400000 */
[----:B------:R-:W-:Y:S01]  /*0e80*/  BAR.SYNC.DEFER_BLOCKING 0x0 ;  /* 0x0000000000007b1d */ /* 0x000fe20000010000 */
[----:B------:R-:W-:-:S05]  /*0e90*/  ISETP.GE.AND P0, PT, R9, 0x1, PT ;  /* 0x000000010900780c */ /* 0x000fca0003f06270 */
[----:B------:R-:W3:Y:S02]  /*0ea0*/  F2I.U32.TRUNC.NTZ R79, R4 ;  /* 0x00000004004f7305 */ /* 0x000ee4000020f000 */
[----:B------:R-:W2:Y:S01]  /*0eb0*/  S2UR UR36, SR_CTAID.Z ;  /* 0x00000000002479c3 */ /* 0x000ea20000002700 */
[----:B----4-:R-:W-:-:S05]  /*0ec0*/  IADD3 R90, PT, PT, -R90, RZ, RZ ;  /* 0x000000ff5a5a7210 */ /* 0x010fca0007ffe1ff */
[----:B-1----:R-:W-:Y:S01]  /*0ed0*/  IMAD R90, R3, R90, UR5 ;  /* 0x00000005035a7e24 */ /* 0x002fe2000f8e025a */
[----:B---3--:R-:W-:-:S05]  /*0ee0*/  IADD3 R79, PT, PT, -R79, RZ, RZ ;  /* 0x000000ff4f4f7210 */ /* 0x008fca0007ffe1ff */
[----:B--2---:R-:W-:Y:S01]  /*0ef0*/  IMAD R79, R2, R79, UR4 ;  /* 0x00000004024f7e24 */ /* 0x004fe2000f8e024f */
[----:B------:R-:W-:Y:S06]  /*0f00*/  @!P0 BRA `(.L_x_15) ;  /* 0x0000000000b88947 */ /* 0x000fec0003800000 */
[----:B------:R-:W1:Y:S01]  /*0f10*/  LDC.64 R4, c[0x0][0xb18] ;  /* 0x0002c600ff047b82 */ /* 0x000e620000000a00 */
[----:B------:R-:W-:-:S07]  /*0f20*/  ISETP.NE.AND P0, PT, R9, 0x1, PT ;  /* 0x000000010900780c */ /* 0x000fce0003f05270 */
[----:B------:R-:W2:Y:S08]  /*0f30*/  LDC R10, c[0x0][0xb0c] ;  /* 0x0002c300ff0a7b82 */ /* 0x000eb00000000800 */
[----:B------:R-:W3:Y:S08]  /*0f40*/  LDC R11, c[0x0][0x370] ;  /* 0x0000dc00ff0b7b82 */ /* 0x000ef00000000800 */
[----:B------:R-:W4:Y:S01]  /*0f50*/  LDC R12, c[0x0][0x374] ;  /* 0x0000dd00ff0c7b82 */ /* 0x000f220000000800 */
[----:B-1----:R-:W-:-:S07]  /*0f60*/  ISETP.NE.AND P1, PT, R4, 0x1, PT ;  /* 0x000000010400780c */ /* 0x002fce0003f25270 */
[----:B------:R-:W3:Y:S01]  /*0f70*/  LDC.64 R6, c[0x0][0xb10] ;  /* 0x0002c400ff067b82 */ /* 0x000ee20000000a00 */
[----:B--2---:R-:W-:-:S07]  /*0f80*/  ISETP.NE.AND P2, PT, R10, 0x1, PT ;  /* 0x000000010a00780c */ /* 0x004fce0003f45270 */
[----:B------:R-:W1:Y:S08]  /*0f90*/  LDC R8, c[0x0][0xb20] ;  /* 0x0002c800ff087b82 */ /* 0x000e700000000800 */
[----:B------:R-:W2:Y:S01]  /*0fa0*/  LDC.64 R2, c[0x0][0xb28] ;  /* 0x0002ca00ff027b82 */ /* 0x000ea20000000a00 */
[----:B----4-:R-:W-:-:S04]  /*0fb0*/  IMAD.HI.U32 R13, R12, R5, RZ ;  /* 0x000000050c0d7227 */ /* 0x010fc800078e00ff */
[----:B------:R-:W-:-:S04]  /*0fc0*/  IMAD.HI.U32 R5, R91, R5, RZ ;  /* 0x000000055b057227 */ /* 0x000fc800078e00ff */
[----:B---3--:R-:W-:-:S04]  /*0fd0*/  IMAD.HI.U32 R14, R11, R6, RZ ;  /* 0x000000060b0e7227 */ /* 0x008fc800078e00ff */
[----:B------:R-:W-:Y:S01]  /*0fe0*/  IMAD.HI.U32 R16, R97, R6, RZ ;  /* 0x0000000661107227 */ /* 0x000fe200078e00ff */
[-C--:B------:R-:W-:Y:S02]  /*0ff0*/  @P2 SHF.R.U32.HI R11, RZ, R7.reuse, R14 ;  /* 0x00000007ff0b2219 */ /* 0x080fe4000001160e */
[-C--:B-1----:R-:W-:Y:S02]  /*1000*/  @P1 SHF.R.U32.HI R12, RZ, R8.reuse, R13 ;  /* 0x00000008ff0c1219 */ /* 0x082fe4000001160d */
[----:B------:R-:W-:Y:S02]  /*1010*/  SHF.R.U32.HI R8, RZ, R8, R5 ;  /* 0x00000008ff087219 */ /* 0x000fe40000011605 */
[----:B------:R-:W-:Y:S02]  /*1020*/  SHF.R.U32.HI R16, RZ, R7, R16 ;  /* 0x00000007ff107219 */ /* 0x000fe40000011610 */
[----:B------:R-:W-:Y:S01]  /*1030*/  SEL R5, R91, R8, !P1 ;  /* 0x000000085b057207 */ /* 0x000fe20004800000 */
[----:B--2---:R-:W-:Y:S01]  /*1040*/  IMAD.HI.U32 R14, R12, R2, RZ ;  /* 0x000000020c0e7227 */ /* 0x004fe200078e00ff */
[----:B------:R-:W-:-:S03]  /*1050*/  SEL R7, R97, R16, !P2 ;  /* 0x0000001061077207 */ /* 0x000fc60005000000 */
[----:B------:R-:W-:Y:S01]  /*1060*/  IMAD.HI.U32 R6, R11, R2, RZ ;  /* 0x000000020b067227 */ /* 0x000fe200078e00ff */
[----:B------:R-:W-:-:S04]  /*1070*/  @P0 SHF.R.U32.HI R12, RZ, R3, R14 ;  /* 0x00000003ff0c0219 */ /* 0x000fc8000001160e */
[----:B------:R-:W-:Y:S01]  /*1080*/  @P0 SHF.R.U32.HI R11, RZ, R3, R6 ;  /* 0x00000003ff0b0219 */ /* 0x000fe20000011606 */
[----:B------:R-:W-:-:S04]  /*1090*/  IMAD R12, R12, R9, RZ ;  /* 0x000000090c0c7224 */ /* 0x000fc800078e02ff */
[----:B------:R-:W-:Y:S01]  /*10a0*/  IMAD R6, R11, R9, RZ ;  /* 0x000000090b067224 */ /* 0x000fe200078e02ff */
[----:B------:R-:W-:-:S04]  /*10b0*/  ISETP.GE.AND P1, PT, R5, R12, PT ;  /* 0x0000000c0500720c */ /* 0x000fc80003f26270 */
[----:B------:R-:W-:Y:S01]  /*10c0*/  ISETP.GE.OR P1, PT, R7, R6, P1 ;  /* 0x000000060700720c */ /* 0x000fe20000f26670 */
[----:B------:R-:W-:-:S05]  /*10d0*/  IMAD.HI.U32 R6, R5, R2, RZ ;  /* 0x0000000205067227 */ /* 0x000fca00078e00ff */
[----:B------:R-:W-:-:S04]  /*10e0*/  SHF.R.U32.HI R6, RZ, R3, R6 ;  /* 0x00000003ff067219 */ /* 0x000fc80000011606 */
[----:B------:R-:W-:-:S03]  /*10f0*/  SEL R6, R5, R6, !P0 ;  /* 0x0000000605067207 */ /* 0x000fc60004000000 */
[----:B------:R-:W-:Y:S01]  /*1100*/  @!P1 IMAD.HI.U32 R8, R7, R2, RZ ;  /* 0x0000000207089227 */ /* 0x000fe200078e00ff */
[----:B------:R-:W-:-:S04]  /*1110*/  IADD3 R2, PT, PT, -R6, RZ, RZ ;  /* 0x000000ff06027210 */ /* 0x000fc80007ffe1ff */
[----:B------:R-:W-:Y:S01]  /*1120*/  @!P1 SHF.R.U32.HI R8, RZ, R3, R8 ;  /* 0x00000003ff089219 */ /* 0x000fe20000011608 */
[----:B------:R-:W-:-:S03]  /*1130*/  IMAD R2, R9, R2, R5 ;  /* 0x0000000209027224 */ /* 0x000fc600078e0205 */
[----:B------:R-:W-:Y:S02]  /*1140*/  @!P1 SEL R3, R7, R8, !P0 ;  /* 0x0000000807039207 */ /* 0x000fe40004000000 */
[----:B------:R-:W-:-:S03]  /*1150*/  IADD3 R8, PT, PT, -R5, RZ, RZ ;  /* 0x000000ff05087210 */ /* 0x000fc60007ffe1ff */
[--C-:B------:R-:W-:Y:S02]  /*1160*/  @!P1 IMAD.IADD R6, R6, 0x1, -R3.reuse ;  /* 0x0000000106069824 */ /* 0x100fe400078e0a03 */
[----:B------:R-:W-:Y:S01]  /*1170*/  @!P1 IMAD R3, R2, R11, R3 ;  /* 0x0000000b02039224 */ /* 0x000fe200078e0203 */
[----:B------:R-:W-:Y:S01]  /*1180*/  IADD3 R2, PT, PT, -R7, RZ, RZ ;  /* 0x000000ff07027210 */ /* 0x000fe20007ffe1ff */
[----:B------:R-:W-:Y:S02]  /*1190*/  @!P1 IMAD R5, R6, R9, R7 ;  /* 0x0000000906059224 */ /* 0x000fe400078e0207 */
[----:B------:R-:W-:Y:S02]  /*11a0*/  IMAD R8, R4, R8, R91 ;  /* 0x0000000804087224 */ /* 0x000fe400078e025b */
[----:B------:R-:W-:Y:S02]  /*11b0*/  @!P1 IMAD.MOV.U32 R7, RZ, RZ, R3 ;  /* 0x000000ffff079224 */ /* 0x000fe400078e0003 */
[----:B------:R-:W-:-:S02]  /*11c0*/  IMAD R2, R10, R2, R97 ;  /* 0x000000020a027224 */ /* 0x000fc400078e0261 */
[----:B------:R-:W-:Y:S02]  /*11d0*/  IMAD R91, R5, R4, R8 ;  /* 0x00000004055b7224 */ /* 0x000fe400078e0208 */
[----:B------:R-:W-:Y:S02]  /*11e0*/  IMAD R97, R7, R10, R2 ;  /* 0x0000000a07617224 */ /* 0x000fe400078e0202 */
.L_x_15:
[----:B------:R-:W1:Y:S01]  /*11f0*/  LDCU UR4, c[0x0][0xb30] ;  /* 0x00016600ff0477ac */ /* 0x000e620008000800 */
[----:B------:R-:W2:Y:S08]  /*1200*/  S2UR UR37, SR_CgaCtaId ;  /* 0x00000000002579c3 */ /* 0x000eb00000008800 */
[----:B------:R-:W3:Y:S01]  /*1210*/  LDC R40, c[0x0][0xb24] ;  /* 0x0002c900ff287b82 */ /* 0x000ee20000000800 */
[----:B-1----:R-:W-:-:S09]  /*1220*/  UISETP.NE.AND UP1, UPT, UR4, 0x1, UPT ;  /* 0x000000010400788c */ /* 0x002fd2000bf25270 */
[----:B--2---:R-:W-:Y:S05]  /*1230*/  BRA.U UP1, `(.L_x_16) ;  /* 0x0000000101407547 */ /* 0x004fea000b800000 */
[----:B------:R-:W1:Y:S08]  /*1240*/  LDC.64 R4, c[0x0][0xb10] ;  /* 0x0002c400ff047b82 */ /* 0x000e700000000a00 */
[----:B------:R-:W2:Y:S08]  /*1250*/  LDC.64 R2, c[0x0][0xb18] ;  /* 0x0002c600ff027b82 */ /* 0x000eb00000000a00 */
[----:B------:R-:W4:Y:S08]  /*1260*/  LDC R6, c[0x0][0xb20] ;  /* 0x0002c800ff067b82 */ /* 0x000f300000000800 */
[----:B------:R-:W3:Y:S01]  /*1270*/  LDC R8, c[0x0][0xb0c] ;  /* 0x0002c300ff087b82 */ /* 0x000ee20000000800 */
[----:B-1----:R-:W-:-:S05]  /*1280*/  IMAD.HI.U32 R4, R97, R4, RZ ;  /* 0x0000000461047227 */ /* 0x002fca00078e00ff */
[----:B------:R-:W-:Y:S01]  /*1290*/  SHF.R.U32.HI R4, RZ, R5, R4 ;  /* 0x00000005ff047219 */ /* 0x000fe20000011604 */
[----:B--2---:R-:W-:Y:S01]  /*12a0*/  IMAD.HI.U32 R3, R91, R3, RZ ;  /* 0x000000035b037227 */ /* 0x004fe200078e00ff */
[----:B------:R-:W-:-:S04]  /*12b0*/  ISETP.NE.AND P0, PT, R2, 0x1, PT ;  /* 0x000000010200780c */ /* 0x000fc80003f05270 */
[----:B----4-:R-:W-:-:S04]  /*12c0*/  SHF.R.U32.HI R6, RZ, R6, R3 ;  /* 0x00000006ff067219 */ /* 0x010fc80000011603 */
[----:B------:R-:W-:Y:S02]  /*12d0*/  SEL R3, R91, R6, !P0 ;  /* 0x000000065b037207 */ /* 0x000fe40004000000 */
[----:B---3--:R-:W-:-:S04]  /*12e0*/  ISETP.NE.AND P1, PT, R8, 0x1, PT ;  /* 0x000000010800780c */ /* 0x008fc80003f25270 */
[----:B------:R-:W-:-:S05]  /*12f0*/  SEL R4, R97, R4, !P1 ;  /* 0x0000000461047207 */ /* 0x000fca0004800000 */
[----:B------:R-:W-:Y:S02]  /*1300*/  IMAD.IADD R5, R3, 0x1, -R4 ;  /* 0x0000000103057824 */ /* 0x000fe400078e0a04 */
[----:B------:R-:W-:Y:S02]  /*1310*/  IMAD.IADD R3, R4, 0x1, -R3 ;  /* 0x0000000104037824 */ /* 0x000fe400078e0a03 */
[----:B------:R-:W-:Y:S02]  /*1320*/  IMAD R97, R5, R8, R97 ;  /* 0x0000000805617224 */ /* 0x000fe400078e0261 */
[----:B------:R-:W-:-:S07]  /*1330*/  IMAD R91, R3, R2, R91 ;  /* 0x00000002035b7224 */ /* 0x000fce00078e025b */
.L_x_16:
[----:B------:R-:W-:Y:S01]  /*1340*/  BAR.SYNC.DEFER_BLOCKING 0x0 ;  /* 0x0000000000007b1d */ /* 0x000fe20000010000 */
[----:B------:R-:W-:Y:S01]  /*1350*/  UISETP.NE.AND UP1, UPT, UR8, 0x2, UPT ;  /* 0x000000020800788c */ /* 0x000fe2000bf25270 */
[----:B------:R-:W-:Y:S02]  /*1360*/  ISETP.NE.OR P5, PT, R0, 0x2, !P5 ;  /* 0x000000020000780c */ /* 0x000fe40006fa5670 */
[----:B------:R-:W-:-:S06]  /*1370*/  LOP3.LUT R2, R101, 0x1f, RZ, 0xc0, !PT ;  /* 0x0000001f65027812 */ /* 0x000fcc00078ec0ff */
[----:B------:R-:W-:Y:S05]  /*1380*/  BRA.U UP1, `(.L_x_17) ;  /* 0x00000011019c7547 */ /* 0x000fea000b800000 */
[----:B------:R-:W1:Y:S01]  /*1390*/  LDCU UR13, c[0x0][0x38c] ;  /* 0x00007180ff0d77ac */ /* 0x000e620008000800 */
[----:B------:R-:W2:Y:S01]  /*13a0*/  LDC R9, c[0x0][0x370] ;  /* 0x0000dc00ff097b82 */ /* 0x000ea20000000800 */
[----:B------:R-:W-:Y:S01]  /*13b0*/  PLOP3.LUT P1, PT, PT, PT, UP2, 0x80, 0x8 ;  /* 0x000000000008781c */ /* 0x000fe20003f2f028 */
[----:B------:R-:W-:Y:S01]  /*13c0*/  IMAD.MOV.U32 R15, RZ, RZ, 0x1 ;  /* 0x00000001ff0f7424 */ /* 0x000fe200078e00ff */
[----:B------:R-:W-:Y:S01]  /*13d0*/  ISETP.EQ.OR P4, PT, R2, RZ, P5 ;  /* 0x000000ff0200720c */ /* 0x000fe20002f82670 */
[----:B------:R-:W-:Y:S01]  /*13e0*/  IMAD.MOV.U32 R14, RZ, RZ, RZ ;  /* 0x000000ffff0e7224 */ /* 0x000fe200078e00ff */
[----:B------:R-:W-:Y:S02]  /*13f0*/  PLOP3.LUT P1, PT, P1, PT, PT, 0x8, 0x80 ;  /* 0x000000000080781c */ /* 0x000fe40000f2e170 */
[----:B------:R-:W-:Y:S01]  /*1400*/  CS2R R12, SRZ ;  /* 0x00000000000c7805 */ /* 0x000fe2000001ff00 */
[----:B------:R-:W-:Y:S01]  /*1410*/  IMAD.MOV.U32 R10, RZ, RZ, 0x1 ;  /* 0x00000001ff0a7424 */ /* 0x000fe200078e00ff */
[----:B------:R-:W4:Y:S01]  /*1420*/  LDC R0, c[0x0][0x374] ;  /* 0x0000dd00ff007b82 */ /* 0x000f220000000800 */
[----:B------:R-:W2:Y:S01]  /*1430*/  LDCU.64 UR22, c[0x0][0x348] ;  /* 0x00006900ff1677ac */ /* 0x000ea20008000a00 */
[----:B------:R-:W-:Y:S01]  /*1440*/  UMOV UR6, URZ ;  /* 0x000000ff00067c82 */ /* 0x000fe20008000000 */
[----:B-1----:R-:W-:-:S04]  /*1450*/  UIADD3 UR5, UPT, UPT, UR13, 0x7f, URZ ;  /* 0x0000007f0d057890 */ /* 0x002fc8000fffe0ff */
[----:B------:R-:W-:-:S04]  /*1460*/  USHF.R.S32.HI UR4, URZ, 0x1f, UR5 ;  /* 0x0000001fff047899 */ /* 0x000fc80008011405 */
[----:B------:R-:W-:-:S04]  /*1470*/  ULEA.HI UR4, UR4, UR5, URZ, 0x7 ;  /* 0x0000000504047291 */ /* 0x000fc8000f8f38ff */
[----:B------:R-:W-:Y:S02]  /*1480*/  USHF.R.S32.HI UR15, URZ, 0x7, UR4 ;  /* 0x00000007ff0f7899 */ /* 0x000fe40008011404 */
[----:B------:R-:W-:Y:S02]  /*1490*/  UIADD3 UR4, UPT, UPT, UR13, -0x1, URZ ;  /* 0xffffffff0d047890 */ /* 0x000fe4000fffe0ff */
[----:B------:R-:W-:Y:S02]  /*14a0*/  UISETP.LT.U32.AND UP0, UPT, UR15, 0x6, UPT ;  /* 0x000000060f00788c */ /* 0x000fe4000bf01070 */
[----:B------:R-:W-:Y:S02]  /*14b0*/  UISETP.GE.U32.AND UP1, UPT, UR4, -0xff, UPT ;  /* 0xffffff010400788c */ /* 0x000fe4000bf26070 */
[----:B------:R-:W-:Y:S02]  /*14c0*/  USEL UR14, UR15, 0x6, UP0 ;  /* 0x000000060f0e7887 */ /* 0x000fe40008000000 */
[----:B------:R-:W-:-:S02]  /*14d0*/  UIADD3 UR13, UPT, UPT, UR13, 0xfe, URZ ;  /* 0x000000fe0d0d7890 */ /* 0x000fc4000fffe0ff */
[----:B------:R-:W-:Y:S02]  /*14e0*/  UIADD3 UR5, UPT, UPT, UR14, -0x1, URZ ;  /* 0xffffffff0e057890 */ /* 0x000fe4000fffe0ff */
[----:B------:R-:W-:-:S03]  /*14f0*/  UIADD3 UR7, UPT, UPT, UR15, -UR14, URZ ;  /* 0x8000000e0f077290 */ /* 0x000fc6000fffe0ff */
[----:B------:R-:W-:-:S04]  /*1500*/  @UP1 UIADD3 UR5, UPT, UPT, UR14, URZ, URZ ;  /* 0x000000ff0e051290 */ /* 0x000fc8000fffe0ff */
[----:B--2---:R-:W-:-:S12]  /*1510*/  UIADD3 UR5, UPT, UPT, UR5, 0x1, URZ ;  /* 0x0000000105057890 */ /* 0x004fd8000fffe0ff */
.L_x_35:
[----:B------:R-:W-:Y:S01]  /*1520*/  UISETP.NE.AND UP0, UPT, UR37, URZ, UPT ;  /* 0x000000ff2500728c */ /* 0x000fe2000bf05270 */
[----:B------:R-:W1:Y:S08]  /*1530*/  S2UR UR37, SR_CgaCtaId ;  /* 0x00000000002579c3 */ /* 0x000e700000008800 */
[----:B------:R-:W-:Y:S05]  /*1540*/  BRA.U UP0, `(.L_x_18) ;  /* 0x0000000100347547 */ /* 0x000fea000b800000 */
[----:B------:R-:W2:Y:S01]  /*1550*/  S2R R2, SR_CgaCtaId ;  /* 0x0000000000027919 */ /* 0x000ea20000008800 */
[----:B------:R-:W-:-:S04]  /*1560*/  MOV R3, 0x400 ;  /* 0x0000040000037802 */ /* 0x000fc80000000f00 */
[----:B--2---:R-:W-:Y:S02]  /*1570*/  LEA R3, R2, R3, 0x18 ;  /* 0x0000000302037211 */ /* 0x004fe400078ec0ff */
[----:B------:R-:W-:-:S03]  /*1580*/  SHF.L.U32 R2, R10, 0x1f, RZ ;  /* 0x0000001f0a027819 */ /* 0x000fc600000006ff */
[----:B------:R-:W-:-:S04]  /*1590*/  IMAD R3, R12, 0x8, R3 ;  /* 0x000000080c037824 */ /* 0x000fc800078e0203 */
[----:B------:R-:W2:Y:S02]  /*15a0*/  SYNCS.PHASECHK.TRANS64.TRYWAIT P0, [R3+URZ+0xf0], R2 ;  /* 0x0000f002030075a7 */ /* 0x000ea400080011ff */
[----:B--2---:R-:W-:Y:S05]  /*15b0*/  @!P0 BRA `(.L_x_19) ;  /* 0x0000004c00408947 */ /* 0x004fea0003800000 */
.L_x_97:
[----:B------:R-:W-:Y:S01]  /*15c0*/  VIADD R12, R12, 0x1 ;  /* 0x000000010c0c7836 */ /* 0x000fe20000000000 */
[----:B------:R2:W-:Y:S04]  /*15d0*/  SYNCS.ARRIVE.TRANS64.A1T0 RZ, [R3+URZ+0xe0], RZ ;  /* 0x0000e0ff03ff79a7 */ /* 0x0005e800081000ff */
[----:B------:R-:W-:-:S04]  /*15e0*/  ISETP.NE.AND P0, PT, R12, 0x2, PT ;  /* 0x000000020c00780c */ /* 0x000fc80003f05270 */
[----:B------:R-:W-:Y:S02]  /*15f0*/  SEL R12, R12, RZ, P0 ;  /* 0x000000ff0c0c7207 */ /* 0x000fe40000000000 */
[----:B--2---:R-:W-:-:S04]  /*1600*/  SEL R3, RZ, 0x1, P0 ;  /* 0x00000001ff037807 */ /* 0x004fc80000000000 */
[----:B------:R-:W-:-:S07]  /*1610*/  LOP3.LUT R10, R10, R3, RZ, 0x3c, !PT ;  /* 0x000000030a0a7212 */ /* 0x000fce00078e3cff */
.L_x_18:
[----:B------:R-:W-:Y:S01]  /*1620*/  UMOV UR4, 0x400 ;  /* 0x0000040000047882 */ /* 0x000fe20000000000 */
[----:B------:R-:W-:Y:S01]  /*1630*/  SHF.L.U32 R2, R15, 0x1f, RZ ;  /* 0x0000001f0f027819 */ /* 0x000fe200000006ff */
[----:B-1----:R-:W-:Y:S01]  /*1640*/  ULEA UR4, UR37, UR4, 0x18 ;  /* 0x0000000425047291 */ /* 0x002fe2000f8ec0ff */
[----:B------:R-:W-:Y:S01]  /*1650*/  R2UR UR35, R97 ;  /* 0x00000000612372ca */ /* 0x000fe200000e0000 */
[----:B------:R-:W-:Y:S01]  /*1660*/  UISETP.GE.U32.AND UP0, UPT, UR13, 0xff, UPT ;  /* 0x000000ff0d00788c */ /* 0x000fe2000bf06070 */
[----:B------:R-:W-:Y:S01]  /*1670*/  R2UR UR11, R91 ;  /* 0x000000005b0b72ca */ /* 0x000fe200000e0000 */
[----:B------:R-:W-:Y:S01]  /*1680*/  ULEA UR8, UR6, UR4, 0x3 ;  /* 0x0000000406087291 */ /* 0x000fe2000f8e18ff */
[----:B------:R-:W-:-:S08]  /*1690*/  UMOV UR24, URZ ;  /* 0x000000ff00187c82 */ /* 0x000fd00008000000 */
[----:B------:R1:W2:Y:S01]  /*16a0*/  SYNCS.PHASECHK.TRANS64.TRYWAIT P0, [UR8+0x30], R2 ;  /* 0x00003002ff0075a7 */ /* 0x0002a20008001108 */
[----:B------:R-:W-:Y:S02]  /*16b0*/  USHF.L.U32 UR35, UR35, 0x6, URZ ;  /* 0x0000000623237899 */ /* 0x000fe400080006ff */
[----:B------:R-:W-:Y:S01]  /*16c0*/  USHF.L.U32 UR11, UR11, 0x6, URZ ;  /* 0x000000060b0b7899 */ /* 0x000fe200080006ff */
[----:B------:R-:W-:Y:S11]  /*16d0*/  BRA.U !UP0, `(.L_x_20) ;  /* 0x0000000108a47547 */ /* 0x000ff6000b800000 */
[----:B------:R-:W-:Y:S01]  /*16e0*/  UMOV UR16, URZ ;  /* 0x000000ff00107c82 */ /* 0x000fe20008000000 */
[----:B------:R-:W-:-:S05]  /*16f0*/  UMOV UR17, UR6 ;  /* 0x0000000600117c82 */ /* 0x000fca0008000000 */
.L_x_25:
[----:B-1----:R-:W-:Y:S01]  /*1700*/  ULEA UR33, UR17, UR4, 0x3 ;  /* 0x0000000411217291 */ /* 0x002fe2000f8e18ff */
[----:B--2---:R-:W-:Y:S01]  /*1710*/  @!P5 MOV R3, 0x4000 ;  /* 0x000040000003d802 */ /* 0x004fe20000000f00 */
[----:B--2---:R-:W-:Y:S10]  /*1720*/  @P0 BRA `(.L_x_21) ;  /* 0x00000000000c0947 */ /* 0x004ff40003800000 */
[----:B------:R-:W-:-:S04]  /*1730*/  SHF.L.U32 R5, R15, 0x1f, RZ ;  /* 0x0000001f0f057819 */ /* 0x000fc800000006ff */
[----:B------:R-:W2:Y:S02]  /*1740*/  SYNCS.PHASECHK.TRANS64.TRYWAIT P0, [UR33+0x30], R5 ;  /* 0x00003005ff0075a7 */ /* 0x000ea40008001121 */
[----:B--2---:R-:W-:Y:S05]  /*1750*/  @!P0 BRA `(.L_x_22) ;  /* 0x0000004800ec8947 */ /* 0x004fea0003800000 */
.L_x_21:
[----:B------:R2:W-:Y:S01]  /*1760*/  @!P5 SYNCS.ARRIVE.TRANS64 RZ, [UR33], R3 ;  /* 0x00000003ffffd9a7 */ /* 0x0005e20008000021 */
[----:B------:R-:W-:Y:S04]  /*1770*/  BSSY.RECONVERGENT B0, `(.L_x_23) ;  /* 0x0000003000007945 */ /* 0x000fe80003800200 */
[----:B------:R-:W-:Y:S05]  /*1780*/  @P4 BRA `(.L_x_24) ;  /* 0x0000000000044947 */ /* 0x000fea0003800000 */
[----:B------:R-:W-:Y:S05]  /*1790*/  BPT.TRAP 0x1 ;  /* 0x000000040000795c */ /* 0x000fea0000300000 */
.L_x_24:
[----:B------:R-:W-:Y:S05]  /*17a0*/  BSYNC.RECONVERGENT B0 ;  /* 0x0000000000007941 */ /* 0x000fea0003800200 */
.L_x_23:
[----:B------:R-:W-:Y:S02]  /*17b0*/  UIADD3 UR6, UPT, UPT, UR17, 0x1, URZ ;  /* 0x0000000111067890 */ /* 0x000fe4000fffe0ff */
[----:B------:R-:W-:Y:S02]  /*17c0*/  UIADD3 UR26, UP1, UPT, UR22, 0x80, URZ ;  /* 0x00000080161a7890 */ /* 0x000fe4000ff3e0ff */
[----:B------:R-:W-:Y:S02]  /*17d0*/  UISETP.NE.AND UP0, UPT, UR6, 0x6, UPT ;  /* 0x000000060600788c */ /* 0x000fe4000bf05270 */
[----:B------:R-:W-:Y:S02]  /*17e0*/  USHF.L.U32 UR34, UR16, 0x7, URZ ;  /* 0x0000000710227899 */ /* 0x000fe400080006ff */
[----:B------:R-:W-:Y:S02]  /*17f0*/  USEL UR9, URZ, 0x1, UP0 ;  /* 0x00000001ff097887 */ /* 0x000fe40008000000 */
[----:B------:R-:W-:-:S02]  /*1800*/  USEL UR6, UR6, URZ, UP0 ;  /* 0x000000ff06067287 */ /* 0x000fc40008000000 */
[----:B------:R-:W-:Y:S02]  /*1810*/  UIADD3 UR20, UP0, UPT, UR22, 0x180, URZ ;  /* 0x0000018016147890 */ /* 0x000fe4000ff1e0ff */
[----:B------:R-:W-:Y:S01]  /*1820*/  ULEA UR8, UR6, UR4, 0x3 ;  /* 0x0000000406087291 */ /* 0x000fe2000f8e18ff */
[----:B------:R-:W-:Y:S01]  /*1830*/  LOP3.LUT R15, R15, UR9, RZ, 0x3c, !PT ;  /* 0x000000090f0f7c12 */ /* 0x000fe2000f8e3cff */
[----:B------:R-:W-:Y:S02]  /*1840*/  UIADD3.X UR27, UPT, UPT, URZ, UR23, URZ, UP1, !UPT ;  /* 0x00000017ff1b7290 */ /* 0x000fe40008ffe4ff */
[----:B------:R-:W-:Y:S01]  /*1850*/  UIADD3.X UR21, UPT, UPT, URZ, UR23, URZ, UP0, !UPT ;  /* 0x00000017ff157290 */ /* 0x000fe200087fe4ff */
[----:B-1----:R-:W-:Y:S01]  /*1860*/  SHF.L.U32 R2, R15, 0x1f, RZ ;  /* 0x0000001f0f027819 */ /* 0x002fe200000006ff */
[----:B------:R-:W-:Y:S01]  /*1870*/  UMOV UR18, 0x0 ;  /* 0x0000000000127882 */ /* 0x000fe20000000000 */
[----:B------:R-:W-:Y:S01]  /*1880*/  UMOV UR19, 0x10000000 ;  /* 0x1000000000137882 */ /* 0x000fe20000000000 */
[----:B------:R-:W-:Y:S01]  /*1890*/  UMOV UR12, UR36 ;  /* 0x00000024000c7c82 */ /* 0x000fe20008000000 */
[----:B------:R1:W1:Y:S01]  /*18a0*/  SYNCS.PHASECHK.TRANS64.TRYWAIT P0, [UR8+0x30], R2 ;  /* 0x00003002ff0075a7 */ /* 0x0002620008001108 */
[----:B------:R-:W-:Y:S01]  /*18b0*/  ULEA UR8, UR17, UR4, 0xd ;  /* 0x0000000411087291 */ /* 0x000fe2000f8e68ff */
[----:B------:R-:W-:Y:S01]  /*18c0*/  UMOV UR9, UR33 ;  /* 0x0000002100097c82 */ /* 0x000fe20008000000 */
[----:B------:R-:W-:-:S02]  /*18d0*/  UMOV UR10, UR34 ;  /* 0x00000022000a7c82 */ /* 0x000fc40008000000 */
[----:B------:R-:W-:Y:S02]  /*18e0*/  UIADD3 UR32, UPT, UPT, UR8, 0x2400, URZ ;  /* 0x0000240008207890 */ /* 0x000fe4000fffe0ff */
[----:B------:R-:W-:Y:S02]  /*18f0*/  UIADD3 UR8, UPT, UPT, UR8, 0xe400, URZ ;  /* 0x0000e40008087890 */ /* 0x000fe4000fffe0ff */
[----:B------:R-:W-:Y:S01]  /*1900*/  UIADD3 UR16, UPT, UPT, UR16, 0x1, URZ ;  /* 0x0000000110107890 */ /* 0x000fe2000fffe0ff */
[----:B------:R-:W-:Y:S01]  /*1910*/  UMOV UR24, UR5 ;  /* 0x0000000500187c82 */ /* 0x000fe20008000000 */
[----:B------:R-:W-:Y:S02]  /*1920*/  UMOV UR17, UR6 ;  /* 0x0000000600117c82 */ /* 0x000fe40008000000 */
[----:B------:R-:W-:Y:S01]  /*1930*/  UISETP.NE.AND UP0, UPT, UR16, UR5, UPT ;  /* 0x000000051000728c */ /* 0x000fe2000bf05270 */
[----:B------:R1:W-:Y:S02]  /*1940*/  UTMALDG.3D [UR32], [UR26], desc[UR18] ;  /* 0x000012201a0075b4 */ /* 0x0003e40008011000 */
[----:B------:R1:W-:Y:S06]  /*1950*/  UTMALDG.3D [UR8], [UR20], desc[UR18] ;  /* 0x00001208140075b4 */ /* 0x0003ec0008011000 */
[----:B------:R-:W-:Y:S05]  /*1960*/  BRA.U UP0, `(.L_x_25) ;  /* 0xfffffffd00647547 */ /* 0x000fea000b83ffff */
.L_x_20:
[----:B-1----:R-:W-:Y:S01]  /*1970*/  ULEA UR8, UR6, UR4, 0x3 ;  /* 0x0000000406087291 */ /* 0x002fe2000f8e18ff */
[----:B------:R-:W-:Y:S01]  /*1980*/  SHF.L.U32 R2, R15, 0x1f, RZ ;  /* 0x0000001f0f027819 */ /* 0x000fe200000006ff */
[----:B------:R-:W-:Y:S01]  /*1990*/  @!P1 SYNCS.ARRIVE.TRANS64.A1T0 RZ, [UR4+0x78], RZ ;  /* 0x000078ffffff99a7 */ /* 0x000fe20008100004 */
[----:B------:R-:W-:-:S06]  /*19a0*/  UISETP.GT.AND UP0, UPT, UR15, UR14, UPT ;  /* 0x0000000e0f00728c */ /* 0x000fcc000bf04270 */
[----:B--2---:R1:W2:Y:S03]  /*19b0*/  SYNCS.PHASECHK.TRANS64.TRYWAIT P0, [UR8+0x30], R2 ;  /* 0x00003002ff0075a7 */ /* 0x0042a60008001108 */
[----:B------:R-:W-:Y:S05]  /*19c0*/  BRA.U !UP0, `(.L_x_26) ;  /* 0x0000000108a87547 */ /* 0x000fea000b800000 */
[----:B------:R-:W-:Y:S01]  /*19d0*/  UIADD3 UR21, UPT, UPT, UR7, UR24, URZ ;  /* 0x0000001807157290 */ /* 0x000fe2000fffe0ff */
[----:B------:R-:W-:-:S11]  /*19e0*/  UMOV UR25, UR6 ;  /* 0x0000000600197c82 */ /* 0x000fd60008000000 */
.L_x_31:
[----:B-1----:R-:W-:Y:S01]  /*19f0*/  ULEA UR17, UR25, UR4, 0x3 ;  /* 0x0000000419117291 */ /* 0x002fe2000f8e18ff */
[----:B--2---:R-:W-:Y:S01]  /*1a00*/  @!P5 MOV R3, 0x4000 ;  /* 0x000040000003d802 */ /* 0x004fe20000000f00 */
[----:B--2---:R-:W-:Y:S10]  /*1a10*/  @P0 BRA `(.L_x_27) ;  /* 0x00000000000c0947 */ /* 0x004ff40003800000 */
[----:B------:R-:W-:-:S04]  /*1a20*/  SHF.L.U32 R5, R15, 0x1f, RZ ;  /* 0x0000001f0f057819 */ /* 0x000fc800000006ff */
[----:B------:R-:W2:Y:S02]  /*1a30*/  SYNCS.PHASECHK.TRANS64.TRYWAIT P0, [UR17+0x30], R5 ;  /* 0x00003005ff0075a7 */ /* 0x000ea40008001111 */
[----:B--2---:R-:W-:Y:S05]  /*1a40*/  @!P0 BRA `(.L_x_28) ;  /* 0x0000004800488947 */ /* 0x004fea0003800000 */
.L_x_27:
[----:B------:R2:W-:Y:S01]  /*1a50*/  @!P5 SYNCS.ARRIVE.TRANS64 RZ, [UR17], R3 ;  /* 0x00000003ffffd9a7 */ /* 0x0005e20008000011 */
[----:B------:R-:W-:Y:S04]  /*1a60*/  BSSY.RECONVERGENT B0, `(.L_x_29) ;  /* 0x0000003000007945 */ /* 0x000fe80003800200 */
[----:B------:R-:W-:Y:S05]  /*1a70*/  @P4 BRA `(.L_x_30) ;  /* 0x0000000000044947 */ /* 0x000fea0003800000 */
[----:B------:R-:W-:Y:S05]  /*1a80*/  BPT.TRAP 0x1 ;  /* 0x000000040000795c */ /* 0x000fea0000300000 */
.L_x_30:
[----:B------:R-:W-:Y:S05]  /*1a90*/  BSYNC.RECONVERGENT B0 ;  /* 0x0000000000007941 */ /* 0x000fea0003800200 */
.L_x_29:
        /* <DEDUP_REMOVED lines=20> */
[----:B------:R-:W-:Y:S01]  /*1be0*/  UIADD3 UR8, UPT, UPT, UR8, 0xe400, URZ ;  /* 0x0000e40008087890 */ /* 0x000fe2000fffe0ff */
[----:B------:R-:W-:Y:S01]  /*1bf0*/  UMOV UR9, UR17 ;  /* 0x0000001100097c82 */ /* 0x000fe20008000000 */
[----:B------:R-:W-:Y:S01]  /*1c00*/  UMOV UR10, UR18 ;  /* 0x00000012000a7c82 */ /* 0x000fe20008000000 */
[----:B------:R-:W-:Y:S01]  /*1c10*/  UIADD3 UR24, UPT, UPT, UR24, 0x1, URZ ;  /* 0x0000000118187890 */ /* 0x000fe2000fffe0ff */
[----:B------:R-:W-:-:S03]  /*1c20*/  UMOV UR25, UR6 ;  /* 0x0000000600197c82 */ /* 0x000fc60008000000 */
[----:B------:R1:W-:Y:S01]  /*1c30*/  UTMALDG.3D [UR16], [UR30], desc[UR26] ;  /* 0x00001a101e0075b4 */ /* 0x0003e20008011000 */
[----:B------:R-:W-:Y:S01]  /*1c40*/  UISETP.NE.AND UP0, UPT, UR24, UR21, UPT ;  /* 0x000000151800728c */ /* 0x000fe2000bf05270 */
[----:B------:R1:W-:Y:S08]  /*1c50*/  UTMALDG.3D [UR8], [UR28], desc[UR26] ;  /* 0x00001a081c0075b4 */ /* 0x0003f00008011000 */
[----:B------:R-:W-:Y:S05]  /*1c60*/  BRA.U UP0, `(.L_x_31) ;  /* 0xfffffffd00607547 */ /* 0x000fea000b83ffff */
.L_x_26:
[C---:B-1----:R-:W-:Y:S01]  /*1c70*/  LEA R2, R14.reuse, UR4, 0x3 ;  /* 0x000000040e027c11 */ /* 0x042fe2000f8e18ff */
[----:B------:R-:W-:Y:S01]  /*1c80*/  NOP ;  /* 0x0000000000007918 */ /* 0x000fe20000000000 */
[----:B--2---:R-:W-:Y:S02]  /*1c90*/  SHF.L.U32 R3, R13, 0x1f, RZ ;  /* 0x0000001f0d037819 */ /* 0x004fe400000006ff */
[----:B------:R-:W-:Y:S02]  /*1ca0*/  LEA R4, R14, UR4, 0x4 ;  /* 0x000000040e047c11 */ /* 0x000fe4000f8e20ff */
[----:B------:R-:W1:Y:S02]  /*1cb0*/  SYNCS.PHASECHK.TRANS64.TRYWAIT P0, [R2+URZ+0x80], R3 ;  /* 0x00008003020075a7 */ /* 0x000e6400080011ff */
[----:B-1----:R-:W-:Y:S05]  /*1cc0*/  @!P0 BRA `(.L_x_32) ;  /* 0x0000004400c08947 */ /* 0x002fea0003800000 */
.L_x_100:
[----:B------:R-:W2:Y:S01]  /*1cd0*/  LDS.128 R4, [R4+0x110] ;  /* 0x0001100004047984 */ /* 0x000ea20000000c00 */
[----:B---3--:R-:W-:Y:S01]  /*1ce0*/  ISETP.GE.AND P0, PT, R40, 0x1, PT ;  /* 0x000000012800780c */ /* 0x008fe20003f06270 */
[----:B-1----:R-:W-:Y:S01]  /*1cf0*/  VIADD R2, R2, 0x90 ;  /* 0x0000009002027836 */ /* 0x002fe20000000000 */
[----:B------:R-:W-:Y:S01]  /*1d00*/  @!PT LDS RZ, [RZ] ;  /* 0x00000000fffff984 */ /* 0x000fe20000000800 */
[----:B------:R-:W-:Y:S01]  /*1d10*/  @!PT LDS RZ, [RZ] ;  /* 0x00000000fffff984 */ /* 0x000fe20000000800 */
[----:B------:R-:W-:Y:S01]  /*1d20*/  @!PT LDS RZ, [RZ] ;  /* 0x00000000fffff984 */ /* 0x000fe20000000800 */
[----:B------:R-:W-:Y:S01]  /*1d30*/  @!PT LDS RZ, [RZ] ;  /* 0x00000000fffff984 */ /* 0x000fe20000000800 */
[----:B------:R1:W-:Y:S06]  /*1d40*/  MEMBAR.ALL.CTA ;  /* 0x0000000000007992 */ /* 0x0003ec0000008000 */
[----:B-1----:R-:W1:Y:S01]  /*1d50*/  FENCE.VIEW.ASYNC.S ;  /* 0x00000000000073c6 */ /* 0x002e620000000000 */
[----:B------:R-:W-:-:S04]  /*1d60*/  PRMT R2, RZ, 0x654, R2 ;  /* 0x00000654ff027816 */ /* 0x000fc80000000002 */
[----:B-1----:R1:W-:Y:S01]  /*1d70*/  SYNCS.ARRIVE.TRANS64.RED.A1T0 RZ, [R2+URZ], RZ ;  /* 0x000000ff02ff79a7 */ /* 0x0023e200081004ff */
[----:B--2---:R-:W-:-:S13]  /*1d80*/  LOP3.LUT P2, RZ, R6, 0x1, RZ, 0xc0, !PT ;  /* 0x0000000106ff7812 */ /* 0x004fda000784c0ff */
[----:B------:R-:W-:Y:S01]  /*1d90*/  @P2 SHF.R.U32.HI R3, RZ, 0x10, R5 ;  /* 0x00000010ff032819 */ /* 0x000fe20000011605 */
[----:B------:R-:W-:Y:S01]  /*1da0*/  VOTEU.ANY UP0, P2 ;  /* 0x0000000000ff7886 */ /* 0x000fe20001000100 */
[----:B------:R-:W-:Y:S02]  /*1db0*/  @P2 MOV R11, R4 ;  /* 0x00000004000b2202 */ /* 0x000fe40000000f00 */
[----:B------:R-:W-:Y:S02]  /*1dc0*/  @P2 R2UR.BROADCAST UR8, R3 ;  /* 0x00000000030822ca */ /* 0x000fe400008e0000 */
[----:B------:R-:W-:-:S11]  /*1dd0*/  @P2 LOP3.LUT R8, R5, 0xffff, RZ, 0xc0, !PT ;  /* 0x0000ffff05082812 */ /* 0x000fd600078ec0ff */
[----:B------:R-:W-:Y:S01]  /*1de0*/  @UP0 UMOV UR36, UR8 ;  /* 0x0000000800240c82 */ /* 0x000fe20008000000 */
[----:B-1----:R-:W-:Y:S05]  /*1df0*/  @!P0 BRA `(.L_x_33) ;  /* 0x0000000000b88947 */ /* 0x002fea0003800000 */
[----:B------:R-:W4:Y:S01]  /*1e00*/  LDC.64 R4, c[0x0][0xb18] ;  /* 0x0002c600ff047b82 */ /* 0x000f220000000a00 */
[----:B------:R-:W-:-:S07]  /*1e10*/  ISETP.NE.AND P3, PT, R40, 0x1, PT ;  /* 0x000000012800780c */ /* 0x000fce0003f65270 */
[----:B------:R-:W1:Y:S08]  /*1e20*/  LDC.64 R6, c[0x0][0xb10] ;  /* 0x0002c400ff067b82 */ /* 0x000e700000000a00 */
[----:B------:R-:W2:Y:S08]  /*1e30*/  LDC R16, c[0x0][0xb20] ;  /* 0x0002c800ff107b82 */ /* 0x000eb00000000800 */
[----:B------:R-:W3:Y:S01]  /*1e40*/  LDC R18, c[0x0][0xb0c] ;  /* 0x0002c300ff127b82 */ /* 0x000ee20000000800 */
[----:B----4-:R-:W-:Y:S01]  /*1e50*/  IMAD.HI.U32 R17, R0, R5, RZ ;  /* 0x0000000500117227 */ /* 0x010fe200078e00ff */
[----:B------:R-:W-:-:S03]  /*1e60*/  ISETP.NE.AND P0, PT, R4, 0x1, PT ;  /* 0x000000010400780c */ /* 0x000fc60003f05270 */
[----:B------:R-:W-:-:S03]  /*1e70*/  IMAD.HI.U32 R5, R8, R5, RZ ;  /* 0x0000000508057227 */ /* 0x000fc600078e00ff */
[----:B------:R-:W4:Y:S01]  /*1e80*/  LDC.64 R2, c[0x0][0xb28] ;  /* 0x0002ca00ff027b82 */ /* 0x000f220000000a00 */
[----:B-1----:R-:W-:-:S04]  /*1e90*/  IMAD.HI.U32 R20, R9, R6, RZ ;  /* 0x0000000609147227 */ /* 0x002fc800078e00ff */
[----:B------:R-:W-:Y:S01]  /*1ea0*/  IMAD.HI.U32 R22, R11, R6, RZ ;  /* 0x000000060b167227 */ /* 0x000fe200078e00ff */
[----:B------:R-:W-:Y:S02]  /*1eb0*/  SHF.R.U32.HI R20, RZ, R7, R20 ;  /* 0x00000007ff147219 */ /* 0x000fe40000011614 */
[-C--:B--2---:R-:W-:Y:S02]  /*1ec0*/  SHF.R.U32.HI R17, RZ, R16.reuse, R17 ;  /* 0x00000010ff117219 */ /* 0x084fe40000011611 */
[----:B------:R-:W-:Y:S02]  /*1ed0*/  SHF.R.U32.HI R5, RZ, R16, R5 ;  /* 0x00000010ff057219 */ /* 0x000fe40000011605 */
[----:B------:R-:W-:Y:S02]  /*1ee0*/  SEL R17, R0, R17, !P0 ;  /* 0x0000001100117207 */ /* 0x000fe40004000000 */
[----:B------:R-:W-:Y:S02]  /*1ef0*/  SHF.R.U32.HI R22, RZ, R7, R22 ;  /* 0x00000007ff167219 */ /* 0x000fe40000011616 */
[----:B---3--:R-:W-:-:S02]  /*1f00*/  ISETP.NE.AND P1, PT, R18, 0x1, PT ;  /* 0x000000011200780c */ /* 0x008fc40003f25270 */
[----:B------:R-:W-:Y:S02]  /*1f10*/  SEL R5, R8, R5, !P0 ;  /* 0x0000000508057207 */ /* 0x000fe40004000000 */
[----:B------:R-:W-:Y:S02]  /*1f20*/  SEL R19, R9, R20, !P1 ;  /* 0x0000001409137207 */ /* 0x000fe40004800000 */
[----:B------:R-:W-:Y:S01]  /*1f30*/  SEL R7, R11, R22, !P1 ;  /* 0x000000160b077207 */ /* 0x000fe20004800000 */
[----:B----4-:R-:W-:-:S04]  /*1f40*/  IMAD.HI.U32 R20, R17, R2, RZ ;  /* 0x0000000211147227 */ /* 0x010fc800078e00ff */
[----:B------:R-:W-:Y:S01]  /*1f50*/  IMAD.HI.U32 R6, R19, R2, RZ ;  /* 0x0000000213067227 */ /* 0x000fe200078e00ff */
[----:B------:R-:W-:-:S04]  /*1f60*/  @P3 SHF.R.U32.HI R17, RZ, R3, R20 ;  /* 0x00000003ff113219 */ /* 0x000fc80000011614 */
[----:B------:R-:W-:Y:S01]  /*1f70*/  @P3 SHF.R.U32.HI R19, RZ, R3, R6 ;  /* 0x00000003ff133219 */ /* 0x000fe20000011606 */
[----:B------:R-:W-:-:S04]  /*1f80*/  IMAD R17, R40, R17, RZ ;  /* 0x0000001128117224 */ /* 0x000fc800078e02ff */
[----:B------:R-:W-:Y:S01]  /*1f90*/  IMAD R6, R40, R19, RZ ;  /* 0x0000001328067224 */ /* 0x000fe200078e02ff */
[C---:B------:R-:W-:Y:S02]  /*1fa0*/  ISETP.GE.AND P0, PT, R5.reuse, R17, PT ;  /* 0x000000110500720c */ /* 0x040fe40003f06270 */
[----:B------:R-:W-:Y:S02]  /*1fb0*/  IADD3 R17, PT, PT, -R5, RZ, RZ ;  /* 0x000000ff05117210 */ /* 0x000fe40007ffe1ff */
[----:B------:R-:W-:Y:S01]  /*1fc0*/  ISETP.GE.OR P0, PT, R7, R6, P0 ;  /* 0x000000060700720c */ /* 0x000fe20000706670 */
[----:B------:R-:W-:-:S04]  /*1fd0*/  IMAD.HI.U32 R6, R5, R2, RZ ;  /* 0x0000000205067227 */ /* 0x000fc800078e00ff */
[----:B------:R-:W-:Y:S01]  /*1fe0*/  IMAD R8, R4, R17, R8 ;  /* 0x0000001104087224 */ /* 0x000fe200078e0208 */
[----:B------:R-:W-:-:S04]  /*1ff0*/  SHF.R.U32.HI R6, RZ, R3, R6 ;  /* 0x00000003ff067219 */ /* 0x000fc80000011606 */
[----:B------:R-:W-:-:S03]  /*2000*/  SEL R6, R5, R6, !P3 ;  /* 0x0000000605067207 */ /* 0x000fc60005800000 */
[----:B------:R-:W-:-:S04]  /*2010*/  @!P0 IMAD.HI.U32 R16, R7, R2, RZ ;  /* 0x0000000207108227 */ /* 0x000fc800078e00ff */
[----:B------:R-:W-:Y:S01]  /*2020*/  IMAD.MOV R2, RZ, RZ, -R6 ;  /* 0x000000ffff027224 */ /* 0x000fe200078e0a06 */
[----:B------:R-:W-:-:S03]  /*2030*/  @!P0 SHF.R.U32.HI R16, RZ, R3, R16 ;  /* 0x00000003ff108219 */ /* 0x000fc60000011610 */
[----:B------:R-:W-:Y:S01]  /*2040*/  IMAD R2, R40, R2, R5 ;  /* 0x0000000228027224 */ /* 0x000fe200078e0205 */
[----:B------:R-:W-:-:S05]  /*2050*/  @!P0 SEL R3, R7, R16, !P3 ;  /* 0x0000001007038207 */ /* 0x000fca0005800000 */
[--C-:B------:R-:W-:Y:S02]  /*2060*/  @!P0 IMAD.IADD R6, R6, 0x1, -R3.reuse ;  /* 0x0000000106068824 */ /* 0x100fe400078e0a03 */
[----:B------:R-:W-:Y:S01]  /*2070*/  @!P0 IMAD R3, R2, R19, R3 ;  /* 0x0000001302038224 */ /* 0x000fe200078e0203 */
[----:B------:R-:W-:Y:S01]  /*2080*/  IADD3 R2, PT, PT, -R7, RZ, RZ ;  /* 0x000000ff07027210 */ /* 0x000fe20007ffe1ff */
[----:B------:R-:W-:Y:S02]  /*2090*/  @!P0 IMAD R5, R40, R6, R7 ;  /* 0x0000000628058224 */ /* 0x000fe400078e0207 */
[----:B------:R-:W-:Y:S02]  /*20a0*/  @!P0 IMAD.MOV.U32 R7, RZ, RZ, R3 ;  /* 0x000000ffff078224 */ /* 0x000fe400078e0003 */
[----:B------:R-:W-:Y:S02]  /*20b0*/  IMAD R2, R18, R2, R11 ;  /* 0x0000000212027224 */ /* 0x000fe400078e020b */
[----:B------:R-:W-:-:S02]  /*20c0*/  IMAD R8, R5, R4, R8 ;  /* 0x0000000405087224 */ /* 0x000fc400078e0208 */
[----:B------:R-:W-:Y:S02]  /*20d0*/  IMAD R11, R7, R18, R2 ;  /* 0x00000012070b7224 */ /* 0x000fe400078e0202 */
.L_x_33:
[----:B------:R-:W1:Y:S02]  /*20e0*/  LDCU UR8, c[0x0][0xb30] ;  /* 0x00016600ff0877ac */ /* 0x000e640008000800 */
[----:B-1----:R-:W-:-:S09]  /*20f0*/  UISETP.NE.AND UP0, UPT, UR8, 0x1, UPT ;  /* 0x000000010800788c */ /* 0x002fd2000bf05270 */
[----:B------:R-:W-:Y:S05]  /*2100*/  BRA.U UP0, `(.L_x_34) ;  /* 0x0000000100407547 */ /* 0x000fea000b800000 */
[----:B------:R-:W1:Y:S08]  /*2110*/  LDC.64 R4, c[0x0][0xb10] ;  /* 0x0002c400ff047b82 */ /* 0x000e700000000a00 */
[----:B------:R-:W2:Y:S08]  /*2120*/  LDC.64 R2, c[0x0][0xb18] ;  /* 0x0002c600ff027b82 */ /* 0x000eb00000000a00 */
[----:B------:R-:W3:Y:S08]  /*2130*/  LDC R6, c[0x0][0xb20] ;  /* 0x0002c800ff067b82 */ /* 0x000ef00000000800 */
[----:B------:R-:W4:Y:S01]  /*2140*/  LDC R16, c[0x0][0xb0c] ;  /* 0x0002c300ff107b82 */ /* 0x000f220000000800 */
[----:B-1----:R-:W-:-:S05]  /*2150*/  IMAD.HI.U32 R4, R11, R4, RZ ;  /* 0x000000040b047227 */ /* 0x002fca00078e00ff */
[----:B------:R-:W-:Y:S01]  /*2160*/  SHF.R.U32.HI R4, RZ, R5, R4 ;  /* 0x00000005ff047219 */ /* 0x000fe20000011604 */
[----:B--2---:R-:W-:Y:S01]  /*2170*/  IMAD.HI.U32 R3, R8, R3, RZ ;  /* 0x0000000308037227 */ /* 0x004fe200078e00ff */
[----:B------:R-:W-:-:S04]  /*2180*/  ISETP.NE.AND P0, PT, R2, 0x1, PT ;  /* 0x000000010200780c */ /* 0x000fc80003f05270 */
[----:B---3--:R-:W-:-:S04]  /*2190*/  SHF.R.U32.HI R3, RZ, R6, R3 ;  /* 0x00000006ff037219 */ /* 0x008fc80000011603 */
[----:B------:R-:W-:Y:S02]  /*21a0*/  SEL R3, R8, R3, !P0 ;  /* 0x0000000308037207 */ /* 0x000fe40004000000 */
[----:B----4-:R-:W-:-:S04]  /*21b0*/  ISETP.NE.AND P1, PT, R16, 0x1, PT ;  /* 0x000000011000780c */ /* 0x010fc80003f25270 */
[----:B------:R-:W-:-:S05]  /*21c0*/  SEL R4, R11, R4, !P1 ;  /* 0x000000040b047207 */ /* 0x000fca0004800000 */
[----:B------:R-:W-:Y:S02]  /*21d0*/  IMAD.IADD R5, R3, 0x1, -R4 ;  /* 0x0000000103057824 */ /* 0x000fe400078e0a04 */
[----:B------:R-:W-:Y:S02]  /*21e0*/  IMAD.IADD R3, R4, 0x1, -R3 ;  /* 0x0000000104037824 */ /* 0x000fe400078e0a03 */
[----:B------:R-:W-:Y:S02]  /*21f0*/  IMAD R11, R5, R16, R11 ;  /* 0x00000010050b7224 */ /* 0x000fe400078e020b */
[----:B------:R-:W-:-:S07]  /*2200*/  IMAD R8, R3, R2, R8 ;  /* 0x0000000203087224 */ /* 0x000fce00078e0208 */
.L_x_34:
[----:B------:R-:W-:Y:S01]  /*2210*/  VIADD R14, R14, 0x1 ;  /* 0x000000010e0e7836 */ /* 0x000fe20000000000 */
[----:B------:R-:W-:Y:S01]  /*2220*/  PLOP3.LUT P1, PT, PT, PT, PT, 0x80, 0x8 ;  /* 0x000000000008781c */ /* 0x000fe20003f2f070 */
[----:B------:R-:W-:Y:S02]  /*2230*/  IMAD.IADD R97, R11, 0x1, R90 ;  /* 0x000000010b617824 */ /* 0x000fe400078e025a */
[----:B------:R-:W-:Y:S01]  /*2240*/  IMAD.IADD R91, R8, 0x1, R79 ;  /* 0x00000001085b7824 */ /* 0x000fe200078e024f */
[----:B------:R-:W-:-:S04]  /*2250*/  ISETP.NE.AND P0, PT, R14, 0x2, PT ;  /* 0x000000020e00780c */ /* 0x000fc80003f05270 */
[----:B------:R-:W-:Y:S02]  /*2260*/  SEL R2, RZ, 0x1, P0 ;  /* 0x00000001ff027807 */ /* 0x000fe40000000000 */
[----:B------:R-:W-:Y:S02]  /*2270*/  SEL R14, R14, RZ, P0 ;  /* 0x000000ff0e0e7207 */ /* 0x000fe40000000000 */
[----:B------:R-:W-:Y:S01]  /*2280*/  LOP3.LUT R13, R13, R2, RZ, 0x3c, !PT ;  /* 0x000000020d0d7212 */ /* 0x000fe200078e3cff */
[----:B------:R-:W-:Y:S06]  /*2290*/  @P2 BRA `(.L_x_35) ;  /* 0xfffffff000a02947 */ /* 0x000fec000383ffff */
[----:B------:R-:W-:Y:S01]  /*22a0*/  UIADD3 UR4, UPT, UPT, UR4, 0x30, URZ ;  /* 0x0000003004047890 */ /* 0x000fe2000fffe0ff */
[----:B------:R-:W-:-:S03]  /*22b0*/  SHF.L.U32 R3, R15, 0x1f, RZ ;  /* 0x0000001f0f037819 */ /* 0x000fc600000006ff */
[----:B------:R-:W-:-:S09]  /*22c0*/  ULEA UR5, UR6, UR4, 0x3 ;  /* 0x0000000406057291 */ /* 0x000fd2000f8e18ff */
[----:B------:R-:W1:Y:S02]  /*22d0*/  SYNCS.PHASECHK.TRANS64.TRYWAIT P0, [UR5], R3 ;  /* 0x00000003ff0075a7 */ /* 0x000e640008001105 */
[----:B-1----:R-:W-:Y:S05]  /*22e0*/  @!P0 BRA `(.L_x_36) ;  /* 0x00000040004c8947 */ /* 0x002fea0003800000 */
.L_x_102:
[----:B------:R-:W-:-:S04]  /*22f0*/  UIADD3 UR6, UPT, UPT, UR6, 0x1, URZ ;  /* 0x0000000106067890 */ /* 0x000fc8000fffe0ff */
[----:B------:R-:W-:-:S04]  /*2300*/  UISETP.NE.AND UP0, UPT, UR6, 0x6, UPT ;  /* 0x000000060600788c */ /* 0x000fc8000bf05270 */
[----:B------:R-:W-:Y:S02]  /*2310*/  USEL UR7, URZ, 0x1, UP0 ;  /* 0x00000001ff077887 */ /* 0x000fe40008000000 */
[----:B------:R-:W-:-:S04]  /*2320*/  USEL UR6, UR6, URZ, UP0 ;  /* 0x000000ff06067287 */ /* 0x000fc80008000000 */
[----:B------:R-:W-:Y:S01]  /*2330*/  ULEA UR5, UR6, UR4, 0x3 ;  /* 0x0000000406057291 */ /* 0x000fe2000f8e18ff */
[----:B------:R-:W-:-:S04]  /*2340*/  LOP3.LUT R2, R15, UR7, RZ, 0x3c, !PT ;  /* 0x000000070f027c12 */ /* 0x000fc8000f8e3cff */
[----:B-1----:R-:W-:-:S04]  /*2350*/  SHF.L.U32 R3, R2, 0x1f, RZ ;  /* 0x0000001f02037819 */ /* 0x002fc800000006ff */
[----:B------:R-:W1:Y:S02]  /*2360*/  SYNCS.PHASECHK.TRANS64.TRYWAIT P0, [UR5], R3 ;  /* 0x00000003ff0075a7 */ /* 0x000e640008001105 */
[----:B-1----:R-:W-:Y:S05]  /*2370*/  @!P0 BRA `(.L_x_37) ;  /* 0x0000004000408947 */ /* 0x002fea0003800000 */
.L_x_104:
        /* <DEDUP_REMOVED lines=9> */
.L_x_106:
        /* <DEDUP_REMOVED lines=9> */
.L_x_108:
        /* <DEDUP_REMOVED lines=9> */
.L_x_110:
[----:B------:R-:W-:-:S04]  /*2530*/  UIADD3 UR6, UPT, UPT, UR6, 0x1, URZ ;  /* 0x0000000106067890 */ /* 0x000fc8000fffe0ff */
[----:B------:R-:W-:-:S04]  /*2540*/  UISETP.NE.AND UP0, UPT, UR6, 0x6, UPT ;  /* 0x000000060600788c */ /* 0x000fc8000bf05270 */
[----:B------:R-:W-:Y:S02]  /*2550*/  USEL UR5, URZ, 0x1, UP0 ;  /* 0x00000001ff057887 */ /* 0x000fe40008000000 */
[----:B------:R-:W-:-:S04]  /*2560*/  USEL UR6, UR6, URZ, UP0 ;  /* 0x000000ff06067287 */ /* 0x000fc80008000000 */
[----:B------:R-:W-:Y:S01]  /*2570*/  ULEA UR6, UR6, UR4, 0x3 ;  /* 0x0000000406067291 */ /* 0x000fe2000f8e18ff */
[----:B-1----:R-:W-:-:S04]  /*2580*/  LOP3.LUT R3, R2, UR5, RZ, 0x3c, !PT ;  /* 0x0000000502037c12 */ /* 0x002fc8000f8e3cff */
[----:B------:R-:W-:Y:S01]  /*2590*/  SHF.L.U32 R3, R3, 0x1f, RZ ;  /* 0x0000001f03037819 */ /* 0x000fe200000006ff */
[----:B----4-:R-:W-:-:S07]  /*25a0*/  IMAD.U32 R0, RZ, RZ, UR6 ;  /* 0x00000006ff007e24 */ /* 0x010fce000f8e00ff */
.L_x_41:
[----:B-1----:R1:W2:Y:S02]  /*25b0*/  SYNCS.PHASECHK.TRANS64.TRYWAIT P0, [R0+URZ], R3 ;  /* 0x00000003000075a7 */ /* 0x0022a400080011ff */
[----:B--2---:R-:W-:Y:S05]  /*25c0*/  @!P0 NANOSLEEP.SYNCS 0x989680 ;  /* 0x009896800000895d */ /* 0x004fea0003900000 */
[----:B------:R-:W2:Y:S02]  /*25d0*/  @!P0 SYNCS.PHASECHK.TRANS64 P0, [R0+URZ], R3 ;  /* 0x00000003000085a7 */ /* 0x000ea400080010ff */
[----:B--2---:R-:W-:Y:S05]  /*25e0*/  @P0 EXIT ;  /* 0x000000000000094d */ /* 0x004fea0003800000 */
[----:B------:R-:W-:Y:S05]  /*25f0*/  BRA `(.L_x_41) ;  /* 0xfffffffc00ec7947 */ /* 0x000fea000383ffff */
.L_x_17:
[----:B------:R-:W-:-:S04]  /*2600*/  UISETP.NE.AND UP1, UPT, UR37, URZ, UPT ;  /* 0x000000ff2500728c */ /* 0x000fc8000bf25270 */
[----:B------:R-:W-:-:S09]  /*2610*/  UISETP.NE.OR UP1, UPT, UR8, 0x1, UP1 ;  /* 0x000000010800788c */ /* 0x000fd20008f25670 */
[----:B------:R-:W-:Y:S05]  /*2620*/  BRA.U UP1, `(.L_x_42) ;  /* 0x0000000501487547 */ /* 0x000fea000b800000 */
[----:B------:R-:W-:Y:S01]  /*2630*/  ISETP.NE.AND P2, PT, R2, RZ, PT ;  /* 0x000000ff0200720c */ /* 0x000fe20003f45270 */
[----:B------:R-:W-:Y:S01]  /*2640*/  IMAD.MOV.U32 R12, RZ, RZ, 0x1 ;  /* 0x00000001ff0c7424 */ /* 0x000fe200078e00ff */
[----:B------:R-:W-:Y:S02]  /*2650*/  CS2R R10, SRZ ;  /* 0x00000000000a7805 */ /* 0x000fe4000001ff00 */
[----:B------:R-:W-:Y:S01]  /*2660*/  CS2R R8, SRZ ;  /* 0x0000000000087805 */ /* 0x000fe2000001ff00 */
[----:B------:R-:W-:Y:S01]  /*2670*/  UMOV UR4, 0x400 ;  /* 0x0000040000047882 */ /* 0x000fe20000000000 */
[----:B------:R-:W-:Y:S01]  /*2680*/  UMOV UR6, URZ ;  /* 0x000000ff00067c82 */ /* 0x000fe20008000000 */
[----:B------:R-:W-:-:S12]  /*2690*/  ULEA UR37, UR37, UR4, 0x18 ;  /* 0x0000000425257291 */ /* 0x000fd8000f8ec0ff */
.L_x_46:
[----:B------:R-:W-:Y:S02]  /*26a0*/  LEA R0, R8, UR37, 0x3 ;  /* 0x0000002508007c11 */ /* 0x000fe4000f8e18ff */
[----:B------:R-:W-:-:S03]  /*26b0*/  SHF.L.U32 R5, R9, 0x1f, RZ ;  /* 0x0000001f09057819 */ /* 0x000fc600000006ff */
[----:B------:R-:W-:Y:S01]  /*26c0*/  VIADD R4, R0, 0xf0 ;  /* 0x000000f000047836 */ /* 0x000fe20000000000 */
[----:B------:R-:W1:Y:S02]  /*26d0*/  SYNCS.PHASECHK.TRANS64.TRYWAIT P0, [R0+URZ+0xe0], R5 ;  /* 0x0000e005000075a7 */ /* 0x000e6400080011ff */
[----:B-1----:R-:W-:Y:S05]  /*26e0*/  @!P0 BRA `(.L_x_43) ;  /* 0x0000003c00c48947 */ /* 0x002fea0003800000 */
.L_x_111:
[----:B------:R-:W-:Y:S01]  /*26f0*/  ULEA UR5, UR6, UR37, 0x3 ;  /* 0x0000002506057291 */ /* 0x000fe2000f8e18ff */
[----:B------:R-:W-:Y:S02]  /*2700*/  PRMT R4, RZ, 0x654, R4 ;  /* 0x00000654ff047816 */ /* 0x000fe40000000004 */
[----:B-1----:R-:W-:Y:S01]  /*2710*/  SHF.L.U32 R5, R12, 0x1f, RZ ;  /* 0x0000001f0c057819 */ /* 0x002fe200000006ff */
[----:B------:R-:W-:Y:S01]  /*2720*/  UIADD3 UR4, UPT, UPT, UR5, 0x80, URZ ;  /* 0x0000008005047890 */ /* 0x000fe2000fffe0ff */
[----:B------:R1:W-:Y:S05]  /*2730*/  SYNCS.ARRIVE.TRANS64.RED.A1T0 RZ, [R4+URZ], RZ ;  /* 0x000000ff04ff79a7 */ /* 0x0003ea00081004ff */
[----:B------:R-:W-:Y:S01]  /*2740*/  IMAD.U32 R7, RZ, RZ, UR4 ;  /* 0x00000004ff077e24 */ /* 0x000fe2000f8e00ff */
[----:B------:R-:W2:Y:S04]  /*2750*/  SYNCS.PHASECHK.TRANS64.TRYWAIT P0, [UR5+0x90], R5 ;  /* 0x00009005ff0075a7 */ /* 0x000ea80008001105 */
[----:B------:R-:W-:Y:S01]  /*2760*/  PRMT R6, R2, 0x654, R7 ;  /* 0x0000065402067816 */ /* 0x000fe20000000007 */
[----:B-1----:R-:W-:Y:S01]  /*2770*/  @!P2 IMAD.MOV.U32 R4, RZ, RZ, 0x10 ;  /* 0x00000010ff04a424 */ /* 0x002fe200078e00ff */
[----:B--2---:R-:W-:Y:S06]  /*2780*/  @!P0 BRA `(.L_x_44) ;  /* 0x0000003c00b08947 */ /* 0x004fec0003800000 */
.L_x_113:
[----:B------:R-:W-:Y:S01]  /*2790*/  ULEA UR4, UR6, UR37, 0x4 ;  /* 0x0000002506047291 */ /* 0x000fe2000f8e20ff */
[----:B------:R-:W-:Y:S01]  /*27a0*/  SEL R3, R6, R3, !P2 ;  /* 0x0000000306037207 */ /* 0x000fe20005000000 */
[----:B------:R-:W-:Y:S01]  /*27b0*/  UIADD3 UR5, UPT, UPT, UR5, 0x80, URZ ;  /* 0x0000008005057890 */ /* 0x000fe2000fffe0ff */
[----:B-1----:R-:W-:Y:S01]  /*27c0*/  LEA R0, R11, UR37, 0x3 ;  /* 0x000000250b007c11 */ /* 0x002fe2000f8e18ff */
[----:B------:R-:W-:Y:S01]  /*27d0*/  UIADD3 UR4, UPT, UPT, UR4, 0x110, URZ ;  /* 0x0000011004047890 */ /* 0x000fe2000fffe0ff */
[----:B------:R-:W-:Y:S01]  /*27e0*/  SHF.L.U32 R5, R10, 0x1f, RZ ;  /* 0x0000001f0a057819 */ /* 0x000fe200000006ff */
[----:B------:R1:W-:Y:S01]  /*27f0*/  @!P2 SYNCS.ARRIVE.TRANS64.RED RZ, [R3+URZ], R4 ;  /* 0x0000000403ffa9a7 */ /* 0x0003e200080004ff */
[----:B------:R-:W-:Y:S01]  /*2800*/  UIADD3 UR6, UPT, UPT, UR6, 0x1, URZ ;  /* 0x0000000106067890 */ /* 0x000fe2000fffe0ff */
[----:B------:R-:W-:-:S03]  /*2810*/  VIADD R8, R8, 0x1 ;  /* 0x0000000108087836 */ /* 0x000fc60000000000 */
[----:B------:R-:W-:Y:S02]  /*2820*/  UISETP.NE.AND UP0, UPT, UR6, 0x2, UPT ;  /* 0x000000020600788c */ /* 0x000fe4000bf05270 */
[----:B------:R-:W-:Y:S06]  /*2830*/  UGETNEXTWORKID.BROADCAST [UR4], [UR5] ;  /* 0x00000000040073ca */ /* 0x000fec0008000100 */
[----:B------:R-:W-:Y:S01]  /*2840*/  USEL UR4, URZ, 0x1, UP0 ;  /* 0x00000001ff047887 */ /* 0x000fe20008000000 */
[----:B------:R-:W-:Y:S01]  /*2850*/  ISETP.NE.AND P0, PT, R8, 0x2, PT ;  /* 0x000000020800780c */ /* 0x000fe20003f05270 */
[----:B------:R-:W-:Y:S01]  /*2860*/  USEL UR6, UR6, URZ, UP0 ;  /* 0x000000ff06067287 */ /* 0x000fe20008000000 */
[----:B------:R-:W2:Y:S03]  /*2870*/  SYNCS.PHASECHK.TRANS64.TRYWAIT P1, [R0+URZ+0x80], R5 ;  /* 0x00008005000075a7 */ /* 0x000ea600080211ff */
[----:B------:R-:W-:Y:S01]  /*2880*/  LOP3.LUT R12, R12, UR4, RZ, 0x3c, !PT ;  /* 0x000000040c0c7c12 */ /* 0x000fe2000f8e3cff */
[----:B-12---:R-:W-:Y:S07]  /*2890*/  @!P1 BRA `(.L_x_45) ;  /* 0x0000003c00849947 */ /* 0x006fee0003800000 */
.L_x_114:
[C---:B------:R-:W-:Y:S01]  /*28a0*/  LEA R4, R11.reuse, UR37, 0x4 ;  /* 0x000000250b047c11 */ /* 0x040fe2000f8e20ff */
[----:B-1----:R-:W-:Y:S01]  /*28b0*/  VIADD R0, R0, 0x90 ;  /* 0x0000009000007836 */ /* 0x002fe20000000000 */
[----:B------:R-:W-:Y:S01]  /*28c0*/  SEL R8, R8, RZ, P0 ;  /* 0x000000ff08087207 */ /* 0x000fe20000000000 */
[----:B------:R-:W-:-:S03]  /*28d0*/  VIADD R11, R11, 0x1 ;  /* 0x000000010b0b7836 */ /* 0x000fc60000000000 */
[----:B------:R-:W1:Y:S01]  /*28e0*/  LDS.128 R4, [R4+0x110] ;  /* 0x0001100004047984 */ /* 0x000e620000000c00 */
[----:B------:R-:W-:Y:S02]  /*28f0*/  PRMT R0, RZ, 0x654, R0 ;  /* 0x00000654ff007816 */ /* 0x000fe40000000000 */
[C---:B------:R-:W-:Y:S01]  /*2900*/  ISETP.NE.AND P1, PT, R11.reuse, 0x2, PT ;  /* 0x000000020b00780c */ /* 0x040fe20003f25270 */
[----:B------:R-:W-:Y:S01]  /*2910*/  @!PT LDS RZ, [RZ] ;  /* 0x00000000fffff984 */ /* 0x000fe20000000800 */
[----:B------:R-:W-:Y:S01]  /*2920*/  @!PT LDS RZ, [RZ] ;  /* 0x00000000fffff984 */ /* 0x000fe20000000800 */
[----:B------:R-:W-:Y:S01]  /*2930*/  @!PT LDS RZ, [RZ] ;  /* 0x00000000fffff984 */ /* 0x000fe20000000800 */
[----:B------:R-:W-:Y:S01]  /*2940*/  @!PT LDS RZ, [RZ] ;  /* 0x00000000fffff984 */ /* 0x000fe20000000800 */
[----:B------:R2:W-:Y:S06]  /*2950*/  MEMBAR.ALL.CTA ;  /* 0x0000000000007992 */ /* 0x0005ec0000008000 */
[----:B--2---:R-:W2:Y:S01]  /*2960*/  FENCE.VIEW.ASYNC.S ;  /* 0x00000000000073c6 */ /* 0x004ea20000000000 */
[----:B------:R-:W-:Y:S01]  /*2970*/  SEL R11, R11, RZ, P1 ;  /* 0x000000ff0b0b7207 */ /* 0x000fe20000800000 */
[----:B--2---:R2:W-:Y:S01]  /*2980*/  SYNCS.ARRIVE.TRANS64.RED.A1T0 RZ, [R0+URZ], RZ ;  /* 0x000000ff00ff79a7 */ /* 0x0045e200081004ff */
[----:B-1----:R-:W-:-:S02]  /*2990*/  LOP3.LUT P3, RZ, R6, 0x1, RZ, 0xc0, !PT ;  /* 0x0000000106ff7812 */ /* 0x002fc4000786c0ff */
[----:B------:R-:W-:-:S04]  /*29a0*/  SEL R5, RZ, 0x1, P1 ;  /* 0x00000001ff057807 */ /* 0x000fc80000800000 */
[----:B------:R-:W-:Y:S02]  /*29b0*/  LOP3.LUT R10, R10, R5, RZ, 0x3c, !PT ;  /* 0x000000050a0a7212 */ /* 0x000fe400078e3cff */
[----:B--2---:R-:W-:-:S04]  /*29c0*/  SEL R0, RZ, 0x1, P0 ;  /* 0x00000001ff007807 */ /* 0x004fc80000000000 */
[----:B------:R-:W-:Y:S01]  /*29d0*/  LOP3.LUT R9, R9, R0, RZ, 0x3c, !PT ;  /* 0x0000000009097212 */ /* 0x000fe200078e3cff */
[----:B------:R-:W-:Y:S06]  /*29e0*/  @P3 BRA `(.L_x_46) ;  /* 0xfffffffc002c3947 */ /* 0x000fec000383ffff */
[----:B------:R-:W-:Y:S01]  /*29f0*/  ULEA UR5, UR6, UR37, 0x3 ;  /* 0x0000002506057291 */ /* 0x000fe2000f8e18ff */
[----:B------:R-:W-:-:S08]  /*2a00*/  SHF.L.U32 R3, R12, 0x1f, RZ ;  /* 0x0000001f0c037819 */ /* 0x000fd000000006ff */
[----:B------:R-:W1:Y:S02]  /*2a10*/  SYNCS.PHASECHK.TRANS64 P0, [UR5+0x90], R3 ;  /* 0x00009003ff0075a7 */ /* 0x000e640008001005 */
[----:B-1----:R-:W-:Y:S05]  /*2a20*/  @P0 BRA `(.L_x_47) ;  /* 0x0000000000080947 */ /* 0x002fea0003800000 */
[----:B------:R-:W1:Y:S02]  /*2a30*/  SYNCS.PHASECHK.TRANS64.TRYWAIT P0, [UR5+0x90], R3 ;  /* 0x00009003ff0075a7 */ /* 0x000e640008001105 */
[----:B-1----:R-:W-:Y:S05]  /*2a40*/  @!P0 BRA `(.L_x_48) ;  /* 0x0000003c002c8947 */ /* 0x002fea0003800000 */
.L_x_47:
[----:B------:R-:W-:-:S04]  /*2a50*/  UIADD3 UR4, UPT, UPT, UR6, 0x1, URZ ;  /* 0x0000000106047890 */ /* 0x000fc8000fffe0ff */
[----:B------:R-:W-:-:S04]  /*2a60*/  UISETP.NE.AND UP0, UPT, UR4, 0x2, UPT ;  /* 0x000000020400788c */ /* 0x000fc8000bf05270 */
[----:B------:R-:W-:Y:S02]  /*2a70*/  USEL UR7, URZ, 0x1, UP0 ;  /* 0x00000001ff077887 */ /* 0x000fe40008000000 */
[----:B------:R-:W-:-:S04]  /*2a80*/  USEL UR4, UR4, URZ, UP0 ;  /* 0x000000ff04047287 */ /* 0x000fc80008000000 */
[----:B------:R-:W-:Y:S01]  /*2a90*/  ULEA UR4, UR4, UR37, 0x3 ;  /* 0x0000002504047291 */ /* 0x000fe2000f8e18ff */
[----:B-1----:R-:W-:-:S04]  /*2aa0*/  LOP3.LUT R3, R12, UR7, RZ, 0x3c, !PT ;  /* 0x000000070c037c12 */ /* 0x002fc8000f8e3cff */
[----:B------:R-:W-:-:S04]  /*2ab0*/  SHF.L.U32 R0, R3, 0x1f, RZ ;  /* 0x0000001f03007819 */ /* 0x000fc800000006ff */
[----:B------:R-:W1:Y:S02]  /*2ac0*/  SYNCS.PHASECHK.TRANS64 P0, [UR4+0x90], R0 ;  /* 0x00009000ff0075a7 */ /* 0x000e640008001004 */
[----:B-1----:R-:W-:Y:S05]  /*2ad0*/  @P0 EXIT ;  /* 0x000000000000094d */ /* 0x002fea0003800000 */
[----:B------:R-:W-:Y:S02]  /*2ae0*/  SHF.L.U32 R3, R3, 0x1f, RZ ;  /* 0x0000001f03037819 */ /* 0x000fe400000006ff */
[----:B------:R-:W-:-:S07]  /*2af0*/  MOV R0, UR4 ;  /* 0x0000000400007c02 */ /* 0x000fce0008000f00 */
.L_x_49:
[----:B-1----:R1:W2:Y:S02]  /*2b00*/  SYNCS.PHASECHK.TRANS64.TRYWAIT P0, [R0+URZ+0x90], R3 ;  /* 0x00009003000075a7 */ /* 0x0022a400080011ff */
[----:B--2---:R-:W-:Y:S05]  /*2b10*/  @!P0 NANOSLEEP.SYNCS 0x989680 ;  /* 0x009896800000895d */ /* 0x004fea0003900000 */
[----:B------:R-:W2:Y:S02]  /*2b20*/  @!P0 SYNCS.PHASECHK.TRANS64 P0, [R0+URZ+0x90], R3 ;  /* 0x00009003000085a7 */ /* 0x000ea400080010ff */
[----:B--2---:R-:W-:Y:S05]  /*2b30*/  @P0 EXIT ;  /* 0x000000000000094d */ /* 0x004fea0003800000 */
[----:B------:R-:W-:Y:S05]  /*2b40*/  BRA `(.L_x_49) ;  /* 0xfffffffc00ec7947 */ /* 0x000fea000383ffff */
.L_x_42:
[----:B------:R-:W-:-:S09]  /*2b50*/  UISETP.NE.AND UP1, UPT, UR8, URZ, UPT ;  /* 0x000000ff0800728c */ /* 0x000fd2000bf25270 */
[----:B------:R-:W-:Y:S05]  /*2b60*/  BRA.U UP1, `(.L_x_50) ;  /* 0x0000000d01cc7547 */ /* 0x000fea000b800000 */
[----:B------:R-:W-:Y:S01]  /*2b70*/  UMOV UR4, 0x40 ;  /* 0x0000004000047882 */ /* 0x000fe20000000000 */
[----:B------:R-:W-:Y:S01]  /*2b80*/  NOP ;  /* 0x0000000000007918 */ /* 0x000fe20000000000 */
[----:B------:R-:W-:Y:S01]  /*2b90*/  ULEA UR4, UR37, UR4, 0x18 ;  /* 0x0000000425047291 */ /* 0x000fe2000f8ec0ff */
[----:B------:R-:W-:Y:S02]  /*2ba0*/  UMOV UR5, 0x400 ;  /* 0x0000040000057882 */ /* 0x000fe40000000000 */
[----:B------:R-:W-:-:S06]  /*2bb0*/  ULEA UR37, UR37, UR5, 0x18 ;  /* 0x0000000525257291 */ /* 0x000fcc000f8ec0ff */
[----:B------:R-:W1:Y:S02]  /*2bc0*/  LDS.U8 R0, [UR4+0x1c] ;  /* 0x00001c04ff007984 */ /* 0x000e640008000000 */
[----:B-1----:R-:W-:-:S13]  /*2bd0*/  ISETP.NE.AND P0, PT, R0, RZ, PT ;  /* 0x000000ff0000720c */ /* 0x002fda0003f05270 */
[----:B------:R-:W-:Y:S05]  /*2be0*/  @P0 BRA `(.L_x_51) ;  /* 0x0000000000580947 */ /* 0x000fea0003800000 */
[----:B------:R-:W-:-:S13]  /*2bf0*/  ELECT P0, URZ, PT ;  /* 0x0000000000ff782f */ /* 0x000fda0003800000 */
[----:B------:R-:W-:Y:S05]  /*2c00*/  @!P0 BRA `(.L_x_52) ;  /* 0x0000000000608947 */ /* 0x000fea0003800000 */
[----:B------:R-:W-:Y:S01]  /*2c10*/  UMOV UR5, 0x10 ;  /* 0x0000001000057882 */ /* 0x000fe20000000000 */
[----:B------:R-:W-:Y:S01]  /*2c20*/  HFMA2 R0, -RZ, RZ, 0, 5.9604644775390625e-08 ;  /* 0x00000001ff007431 */ /* 0x000fe200000001ff */
[----:B------:R-:W-:-:S03]  /*2c30*/  MOV R2, 0xffff ;  /* 0x0000ffff00027802 */ /* 0x000fc60000000f00 */
[----:B------:R-:W-:Y:S04]  /*2c40*/  DEPBAR.LE SB1, 0x36 ;  /* 0x00009d800000791a */ /* 0x000fe80000000000 */
[----:B------:R-:W1:Y:S02]  /*2c50*/  UTCATOMSWS.FIND_AND_SET.ALIGN UP0, UR5, UR5 ;  /* 0x00000005000575e3 */ /* 0x000e640008000800 */
[----:B-1----:R-:W-:Y:S01]  /*2c60*/  MOV R3, UR5 ;  /* 0x0000000500037c02 */ /* 0x002fe20008000f00 */
[----:B------:R-:W-:Y:S06]  /*2c70*/  BRA.U UP0, `(.L_x_53) ;  /* 0x0000000100187547 */ /* 0x000fec000b800000 */
.L_x_54:
[----:B------:R-:W-:Y:S05]  /*2c80*/  NANOSLEEP 0x64 ;  /* 0x000000640000795d */ /* 0x000fea0003800000 */
[----:B------:R-:W-:-:S05]  /*2c90*/  UMOV UR5, 0x10 ;  /* 0x0000001000057882 */ /* 0x000fca0000000000 */
[----:B------:R-:W-:Y:S04]  /*2ca0*/  DEPBAR.LE SB1, 0x36 ;  /* 0x00009d800000791a */ /* 0x000fe80000000000 */
[----:B------:R-:W1:Y:S02]  /*2cb0*/  UTCATOMSWS.FIND_AND_SET.ALIGN UP0, UR5, UR5 ;  /* 0x00000005000575e3 */ /* 0x000e640008000800 */
[----:B-1----:R-:W-:Y:S01]  /*2cc0*/  MOV R3, UR5 ;  /* 0x0000000500037c02 */ /* 0x002fe20008000f00 */
[----:B------:R-:W-:Y:S05]  /*2cd0*/  BRA.U !UP0, `(.L_x_54) ;  /* 0xfffffffd08e87547 */ /* 0x000fea000b83ffff */
.L_x_53:
[-C--:B------:R-:W-:Y:S02]  /*2ce0*/  SHF.L.U32 R2, R2, R3.reuse, RZ ;  /* 0x0000000302027219 */ /* 0x080fe400000006ff */
[----:B------:R-:W-:Y:S01]  /*2cf0*/  SHF.L.U32 R0, R0, R3, RZ ;  /* 0x0000000300007219 */ /* 0x000fe200000006ff */
[----:B------:R-:W-:Y:S02]  /*2d00*/  IMAD.SHL.U32 R3, R3, 0x20, RZ ;  /* 0x0000002003037824 */ /* 0x000fe400078e00ff */
[----:B------:R1:W-:Y:S04]  /*2d10*/  ATOMS.OR RZ, [UR4+0x14], R2 ;  /* 0x00001402ffff798c */ /* 0x0003e8000b000004 */
[----:B------:R1:W-:Y:S04]  /*2d20*/  ATOMS.OR RZ, [UR4+0x18], R0 ;  /* 0x00001800ffff798c */ /* 0x0003e8000b000004 */
[----:B------:R1:W-:Y:S01]  /*2d30*/  STS [UR37+0x130], R3 ;  /* 0x00013003ff007988 */ /* 0x0003e20008000825 */
[----:B------:R-:W-:Y:S05]  /*2d40*/  BRA `(.L_x_52) ;  /* 0x0000000000107947 */ /* 0x000fea0003800000 */
.L_x_51:
[----:B------:R-:W-:Y:S02]  /*2d50*/  MOV R0, 0xffffffff ;  /* 0xffffffff00007802 */ /* 0x000fe40000000f00 */
[----:B------:R-:W-:-:S03]  /*2d60*/  MOV R2, 0x2d90 ;  /* 0x00002d9000027802 */ /* 0x000fc60000000f00 */
[----:B------:R1:W-:Y:S04]  /*2d70*/  STS [UR37+0x130], R0 ;  /* 0x00013000ff007988 */ /* 0x0003e80008000825 */
[----:B-1-3-5:R-:W-:Y:S05]  /*2d80*/  CALL.REL.NOINC `($__internal_1_$__cuda_sm10x_tcgen05_guardrail_trap_phase_invalid_during_alloc) ;  /* 0x0000003c00a87944 */ /* 0x02afea0003c00000 */
.L_x_52:
[----:B------:R-:W-:Y:S05]  /*2d90*/  WARPSYNC.ALL ;  /* 0x0000000000007948 */ /* 0x000fea0003800000 */
[----:B------:R-:W2:Y:S01]  /*2da0*/  S2UR UR5, SR_CgaCtaId ;  /* 0x00000000000579c3 */ /* 0x000ea20000008800 */
[----:B------:R-:W-:Y:S01]  /*2db0*/  UMOV UR4, 0x400 ;  /* 0x0000040000047882 */ /* 0x000fe20000000000 */
[----:B------:R-:W-:-:S06]  /*2dc0*/  NOP ;  /* 0x0000000000007918 */ /* 0x000fcc0000000000 */
[----:B------:R-:W-:Y:S06]  /*2dd0*/  BAR.ARV 0x6, 0xa0 ;  /* 0x0182800000007b1d */ /* 0x000fec0000002000 */
[----:B------:R-:W4:Y:S01]  /*2de0*/  LDCU UR7, c[0x0][0x38c] ;  /* 0x00007180ff0777ac */ /* 0x000f220008000800 */
[----:B------:R-:W-:Y:S01]  /*2df0*/  IMAD.MOV.U32 R11, RZ, RZ, 0x1 ;  /* 0x00000001ff0b7424 */ /* 0x000fe200078e00ff */
[----:B------:R-:W-:Y:S01]  /*2e00*/  CS2R R8, SRZ ;  /* 0x0000000000087805 */ /* 0x000fe2000001ff00 */
[----:B------:R-:W-:Y:S01]  /*2e10*/  IMAD.MOV.U32 R10, RZ, RZ, RZ ;  /* 0x000000ffff0a7224 */ /* 0x000fe200078e00ff */
[----:B------:R-:W3:Y:S01]  /*2e20*/  LDCU UR6, c[0x0][0x38c] ;  /* 0x00007180ff0677ac */ /* 0x000ee20008000800 */
[----:B------:R-:W-:Y:S01]  /*2e30*/  UMOV UR15, URZ ;  /* 0x000000ff000f7c82 */ /* 0x000fe20008000000 */
[----:B------:R-:W-:Y:S01]  /*2e40*/  UMOV UR14, URZ ;  /* 0x000000ff000e7c82 */ /* 0x000fe20008000000 */
[----:B--2---:R-:W-:Y:S01]  /*2e50*/  ULEA UR5, UR5, UR4, 0x18 ;  /* 0x0000000405057291 */ /* 0x004fe2000f8ec0ff */
[----:B------:R-:W-:Y:S01]  /*2e60*/  UMOV UR24, 0x0 ;  /* 0x0000000000187882 */ /* 0x000fe20000000000 */
[----:B------:R-:W-:-:S02]  /*2e70*/  UMOV UR25, 0x4100010 ;  /* 0x0410001000197882 */ /* 0x000fc40000000000 */
[----:B------:R-:W-:Y:S02]  /*2e80*/  UIADD3 UR10, UPT, UPT, UR5, 0x2400, URZ ;  /* 0x00002400050a7890 */ /* 0x000fe4000fffe0ff */
[----:B------:R-:W-:Y:S02]  /*2e90*/  UIADD3 UR11, UPT, UPT, UR5, 0xe400, URZ ;  /* 0x0000e400050b7890 */ /* 0x000fe4000fffe0ff */
[----:B----4-:R-:W-:Y:S01]  /*2ea0*/  UIADD3 UR7, UPT, UPT, UR7, 0x7f, URZ ;  /* 0x0000007f07077890 */ /* 0x010fe2000fffe0ff */
[----:B-1----:R-:W1:Y:S01]  /*2eb0*/  LDS R0, [UR5+0x130] ;  /* 0x00013005ff007984 */ /* 0x002e620008000800 */
[----:B------:R-:W-:Y:S02]  /*2ec0*/  USHF.R.U32.HI UR10, URZ, 0x4, UR10 ;  /* 0x00000004ff0a7899 */ /* 0x000fe4000801160a */
[----:B------:R-:W-:Y:S02]  /*2ed0*/  USHF.R.S32.HI UR4, URZ, 0x1f, UR7 ;  /* 0x0000001fff047899 */ /* 0x000fe40008011407 */
[----:B------:R-:W-:-:S02]  /*2ee0*/  USHF.R.U32.HI UR11, URZ, 0x4, UR11 ;  /* 0x00000004ff0b7899 */ /* 0x000fc4000801160b */
[----:B------:R-:W-:Y:S02]  /*2ef0*/  ULEA.HI UR4, UR4, UR7, URZ, 0x7 ;  /* 0x0000000704047291 */ /* 0x000fe4000f8f38ff */
[----:B------:R-:W-:Y:S02]  /*2f00*/  ULOP3.LUT UR10, UR10, 0x3fff, URZ, 0xc0, !UPT ;  /* 0x00003fff0a0a7892 */ /* 0x000fe4000f8ec0ff */
[----:B------:R-:W-:Y:S02]  /*2f10*/  USHF.R.S32.HI UR4, URZ, 0x7, UR4 ;  /* 0x00000007ff047899 */ /* 0x000fe40008011404 */
[----:B------:R-:W-:Y:S02]  /*2f20*/  ULOP3.LUT UR11, UR11, 0x3fff, URZ, 0xc0, !UPT ;  /* 0x00003fff0b0b7892 */ /* 0x000fe4000f8ec0ff */
[----:B------:R-:W-:Y:S01]  /*2f30*/  UISETP.LT.AND UP0, UPT, UR4, 0x1, UPT ;  /* 0x000000010400788c */ /* 0x000fe2000bf01270 */
[----:B------:R-:W-:Y:S01]  /*2f40*/  UMOV UR22, 0x0 ;  /* 0x0000000000167882 */ /* 0x000fe20000000000 */
[----:B------:R-:W-:-:S02]  /*2f50*/  UMOV UR23, 0x4100010 ;  /* 0x0410001000177882 */ /* 0x000fc40000000000 */
[----:B------:R-:W-:Y:S02]  /*2f60*/  USEL UR9, UR4, 0x1, !UP0 ;  /* 0x0000000104097887 */ /* 0x000fe4000c000000 */
[----:B------:R-:W-:Y:S02]  /*2f70*/  ULOP3.LUT UR10, UR10, 0x10000, URZ, 0xfc, !UPT ;  /* 0x000100000a0a7892 */ /* 0x000fe4000f8efcff */
[----:B------:R-:W-:Y:S02]  /*2f80*/  ULOP3.LUT UR11, UR11, 0x10000, URZ, 0xfc, !UPT ;  /* 0x000100000b0b7892 */ /* 0x000fe4000f8efcff */
[----:B------:R-:W-:Y:S02]  /*2f90*/  UIADD3 UR9, UPT, UPT, -UR9, URZ, URZ ;  /* 0x000000ff09097290 */ /* 0x000fe4000fffe1ff */
[----:B---3--:R-:W-:Y:S01]  /*2fa0*/  UISETP.GE.AND UP3, UPT, UR6, 0x1, UPT ;  /* 0x000000010600788c */ /* 0x008fe2000bf66270 */
[----:B------:R-:W-:Y:S01]  /*2fb0*/  UMOV UR20, 0x0 ;  /* 0x0000000000147882 */ /* 0x000fe20000000000 */
[----:B------:R-:W-:Y:S01]  /*2fc0*/  UMOV UR21, 0x4100010 ;  /* 0x0410001000157882 */ /* 0x000fe20000000000 */
[----:B------:R-:W-:Y:S01]  /*2fd0*/  UMOV UR18, 0x0 ;  /* 0x0000000000127882 */ /* 0x000fe20000000000 */
[----:B------:R-:W-:Y:S01]  /*2fe0*/  UMOV UR19, 0x4100010 ;  /* 0x0410001000137882 */ /* 0x000fe20000000000 */
[----:B-1----:R-:W-:-:S15]  /*2ff0*/  R2UR UR16, R0 ;  /* 0x00000000001072ca */ /* 0x002fde00000e0000 */
.L_x_61:
[----:B------:R-:W-:Y:S02]  /*3000*/  LEA R0, R10, UR5, 0x3 ;  /* 0x000000050a007c11 */ /* 0x000fe4000f8e18ff */
[----:B------:R-:W-:Y:S02]  /*3010*/  SHF.L.U32 R5, R9, 0x1f, RZ ;  /* 0x0000001f09057819 */ /* 0x000fe400000006ff */
[----:B------:R-:W-:Y:S01]  /*3020*/  PLOP3.LUT P0, PT, PT, PT, UP3, 0x80, 0x8 ;  /* 0x000000000008781c */ /* 0x000fe20003f0f038 */
[----:B------:R-:W-:Y:S01]  /*3030*/  VIADD R3, R0, 0x90 ;  /* 0x0000009000037836 */ /* 0x000fe20000000000 */
[----:B-1----:R-:W1:Y:S02]  /*3040*/  SYNCS.PHASECHK.TRANS64.TRYWAIT P1, [R0+URZ+0x80], R5 ;  /* 0x00008005000075a7 */ /* 0x002e6400080211ff */
[----:B-1-3--:R-:W-:Y:S09]  /*3050*/  @!P1 BRA `(.L_x_55) ;  /* 0x0000003400c09947 */ /* 0x00aff20003800000 */
.L_x_116:
[----:B------:R-:W-:Y:S01]  /*3060*/  LEA R4, R10, UR5, 0x4 ;  /* 0x000000050a047c11 */ /* 0x000fe2000f8e20ff */
[----:B------:R-:W-:Y:S01]  /*3070*/  @UP3 ULEA UR6, UR14, UR5, 0x3 ;  /* 0x000000050e063291 */ /* 0x000fe2000f8e18ff */
[----:B------:R-:W-:Y:S01]  /*3080*/  PLOP3.LUT P2, PT, PT, PT, PT, 0x80, 0x8 ;  /* 0x000000000008781c */ /* 0x000fe20003f4f070 */
[----:B------:R-:W-:Y:S01]  /*3090*/  ULEA UR7, UR15, UR5, 0x3 ;  /* 0x000000050f077291 */ /* 0x000fe2000f8e18ff */
[----:B------:R-:W-:Y:S02]  /*30a0*/  PRMT R3, RZ, 0x654, R3 ;  /* 0x00000654ff037816 */ /* 0x000fe40000000003 */
[----:B-1----:R-:W1:Y:S01]  /*30b0*/  LDS.128 R4, [R4+0x110] ;  /* 0x0001100004047984 */ /* 0x002e620000000c00 */
[----:B------:R-:W-:Y:S02]  /*30c0*/  @P0 SHF.L.U32 R2, R8, 0x1f, RZ ;  /* 0x0000001f08020819 */ /* 0x000fe400000006ff */
[----:B------:R-:W-:Y:S01]  /*30d0*/  SHF.L.U32 R0, R11, 0x1f, RZ ;  /* 0x0000001f0b007819 */ /* 0x000fe200000006ff */
[----:B------:R-:W-:Y:S01]  /*30e0*/  @!PT LDS RZ, [RZ] ;  /* 0x00000000fffff984 */ /* 0x000fe20000000800 */
[----:B------:R-:W-:Y:S01]  /*30f0*/  @!PT LDS RZ, [RZ] ;  /* 0x00000000fffff984 */ /* 0x000fe20000000800 */
[----:B------:R-:W-:Y:S01]  /*3100*/  @!PT LDS RZ, [RZ] ;  /* 0x00000000fffff984 */ /* 0x000fe20000000800 */
[----:B------:R-:W-:Y:S01]  /*3110*/  @!PT LDS RZ, [RZ] ;  /* 0x00000000fffff984 */ /* 0x000fe20000000800 */
[----:B------:R2:W-:Y:S06]  /*3120*/  MEMBAR.ALL.CTA ;  /* 0x0000000000007992 */ /* 0x0005ec0000008000 */
[----:B--2---:R-:W2:Y:S02]  /*3130*/  FENCE.VIEW.ASYNC.S ;  /* 0x00000000000073c6 */ /* 0x004ea40000000000 */
[----:B--2---:R2:W-:Y:S01]  /*3140*/  SYNCS.ARRIVE.TRANS64.RED.A1T0 RZ, [R3+URZ], RZ ;  /* 0x000000ff03ff79a7 */ /* 0x0045e200081004ff */
[----:B------:R2:W3:Y:S01]  /*3150*/  @P0 SYNCS.PHASECHK.TRANS64.TRYWAIT P2, [UR6], R2 ;  /* 0x00000002ff0005a7 */ /* 0x0004e20008041106 */
[----:B------:R-:W-:Y:S01]  /*3160*/  ULEA.HI UR6, UR15, UR15, URZ, 0x1 ;  /* 0x0000000f0f067291 */ /* 0x000fe2000f8f08ff */
[----:B-1----:R-:W-:-:S03]  /*3170*/  LOP3.LUT P1, RZ, R6, 0x1, RZ, 0xc0, !PT ;  /* 0x0000000106ff7812 */ /* 0x002fc6000782c0ff */
[----:B------:R-:W-:Y:S02]  /*3180*/  USHF.L.U32 UR8, UR6, 0x5, URZ ;  /* 0x0000000506087899 */ /* 0x000fe400080006ff */
[----:B------:R-:W-:Y:S02]  /*3190*/  ULOP3.LUT UR6, UR6, 0xffe, URZ, 0xc0, !UPT ;  /* 0x00000ffe06067892 */ /* 0x000fe4000f8ec0ff */
[----:B------:R-:W-:Y:S02]  /*31a0*/  ULOP3.LUT UR8, UR8, 0xffffffc0, URZ, 0xc0, !UPT ;  /* 0xffffffc008087892 */ /* 0x000fe4000f8ec0ff */
[----:B------:R-:W-:Y:S02]  /*31b0*/  UIADD3 UR6, UPT, UPT, -UR6, UR15, URZ ;  /* 0x0000000f06067290 */ /* 0x000fe4000fffe1ff */
[----:B------:R-:W-:Y:S01]  /*31c0*/  UIADD3 UR8, UPT, UPT, UR16, UR8, URZ ;  /* 0x0000000810087290 */ /* 0x000fe2000fffe0ff */
[----:B------:R-:W1:Y:S03]  /*31d0*/  SYNCS.PHASECHK.TRANS64.TRYWAIT P0, [UR7+0xc0], R0 ;  /* 0x0000c000ff0075a7 */ /* 0x000e660008001107 */
[----:B------:R-:W-:Y:S01]  /*31e0*/  ULEA UR8, UR6, UR8, 0x14 ;  /* 0x0000000806087291 */ /* 0x000fe2000f8ea0ff */
[----:B-123--:R-:W-:Y:S11]  /*31f0*/  @!P0 BRA `(.L_x_56) ;  /* 0x00000034006c8947 */ /* 0x00eff60003800000 */
.L_x_118:
[----:B------:R-:W-:Y:S01]  /*3200*/  IADD3 R10, PT, PT, R10, 0x1, RZ ;  /* 0x000000010a0a7810 */ /* 0x000fe20007ffe0ff */
[----:B------:R-:W-:Y:S06]  /*3210*/  BRA.U !UP3, `(.L_x_57) ;  /* 0x000000010bc07547 */ /* 0x000fec000b800000 */
[----:B------:R-:W-:Y:S01]  /*3220*/  UPLOP3.LUT UP4, UPT, UPT, UPT, UPT, 0x40, 0x4 ;  /* 0x000000000004789c */ /* 0x000fe20003f8e870 */
[----:B------:R-:W-:Y:S01]  /*3230*/  UMOV UR13, UR9 ;  /* 0x00000009000d7c82 */ /* 0x000fe20008000000 */
[----:B------:R-:W-:Y:S01]  /*3240*/  UMOV UR12, UR4 ;  /* 0x00000004000c7c82 */ /* 0x000fe20008000000 */
[----:B------:R-:W-:-:S08]  /*3250*/  UMOV UR17, UR14 ;  /* 0x0000000e00117c82 */ /* 0x000fd00008000000 */
.L_x_60:
[----:B------:R-:W-:Y:S02]  /*3260*/  UIADD3 UR13, UPT, UPT, UR13, 0x1, URZ ;  /* 0x000000010d0d7890 */ /* 0x000fe4000fffe0ff */
[----:B--2---:R-:W-:Y:S02]  /*3270*/  ULEA UR6, UR17, UR5, 0x3 ;  /* 0x0000000511067291 */ /* 0x004fe4000f8e18ff */
[----:B------:R-:W-:Y:S01]  /*3280*/  UISETP.NE.AND UP0, UPT, UR13, URZ, UPT ;  /* 0x000000ff0d00728c */ /* 0x000fe2000bf05270 */
[----:B---3--:R-:W-:Y:S10]  /*3290*/  @P2 BRA `(.L_x_58) ;  /* 0x00000000000c2947 */ /* 0x008ff40003800000 */
[----:B-1----:R-:W-:Y:S04]  /*32a0*/  SHF.L.U32 R3, R8, 0x1f, RZ ;  /* 0x0000001f08037819 */ /* 0x002fe800000006ff */
[----:B------:R-:W1:Y:S02]  /*32b0*/  SYNCS.PHASECHK.TRANS64.TRYWAIT P0, [UR6], R3 ;  /* 0x00000003ff0075a7 */ /* 0x000e640008001106 */
[----:B-1----:R-:W-:Y:S05]  /*32c0*/  @!P0 BRA `(.L_x_59) ;  /* 0x0000003400508947 */ /* 0x002fea0003800000 */
.L_x_58:
[----:B------:R-:W-:Y:S01]  /*32d0*/  UISETP.NE.AND UP1, UPT, UR12, 0x1, UPT ;  /* 0x000000010c00788c */ /* 0x000fe2000bf25270 */
[----:B------:R-:W-:Y:S01]  /*32e0*/  PLOP3.LUT P2, PT, PT, PT, PT, 0x80, 0x8 ;  /* 0x000000000008781c */ /* 0x000fe20003f4f070 */
[----:B------:R-:W-:Y:S02]  /*32f0*/  UIADD3 UR14, UPT, UPT, UR17, 0x1, URZ ;  /* 0x00000001110e7890 */ /* 0x000fe4000fffe0ff */
[----:B------:R-:W-:Y:S02]  /*3300*/  ULEA UR28, UR17, UR11, 0x9 ;  /* 0x0000000b111c7291 */ /* 0x000fe4000f8e48ff */
[----:B------:R-:W-:Y:S01]  /*3310*/  UISETP.NE.AND UP2, UPT, UR14, 0x6, UPT ;  /* 0x000000060e00788c */ /* 0x000fe2000bf45270 */
[----:B------:R-:W-:Y:S01]  /*3320*/  PLOP3.LUT P0, PT, PT, PT, UP1, 0x80, 0x8 ;  /* 0x000000000008781c */ /* 0x000fe20003f0f018 */
[----:B------:R-:W-:Y:S02]  /*3330*/  UIADD3 UR40, UPT, UPT, UR28, 0x2, URZ ;  /* 0x000000021c287890 */ /* 0x000fe4000fffe0ff */
[----:B------:R-:W-:Y:S02]  /*3340*/  USEL UR27, URZ, 0x1, UP2 ;  /* 0x00000001ff1b7887 */ /* 0x000fe40009000000 */
[----:B------:R-:W-:Y:S02]  /*3350*/  USEL UR14, UR14, URZ, UP2 ;  /* 0x000000ff0e0e7287 */ /* 0x000fe40009000000 */
[----:B------:R-:W-:Y:S02]  /*3360*/  UIADD3 UR36, UPT, UPT, UR28, 0x4, URZ ;  /* 0x000000041c247890 */ /* 0x000fe4000fffe0ff */
[----:B------:R-:W-:Y:S01]  /*3370*/  @UP1 ULEA UR26, UR14, UR5, 0x3 ;  /* 0x000000050e1a1291 */ /* 0x000fe2000f8e18ff */
[----:B------:R-:W-:Y:S01]  /*3380*/  LOP3.LUT R8, R8, UR27, RZ, 0x3c, !PT ;  /* 0x0000001b08087c12 */ /* 0x000fe2000f8e3cff */
[----:B------:R-:W-:Y:S02]  /*3390*/  UIADD3 UR32, UPT, UPT, UR28, 0x6, URZ ;  /* 0x000000061c207890 */ /* 0x000fe4000fffe0ff */
[----:B------:R-:W-:Y:S01]  /*33a0*/  UIADD3 UR6, UPT, UPT, UR6, 0x30, URZ ;  /* 0x0000003006067890 */ /* 0x000fe2000fffe0ff */
[----:B-1----:R-:W-:Y:S01]  /*33b0*/  @P0 SHF.L.U32 R0, R8, 0x1f, RZ ;  /* 0x0000001f08000819 */ /* 0x002fe200000006ff */
[----:B------:R-:W-:Y:S01]  /*33c0*/  UIADD3 UR12, UPT, UPT, UR12, -0x1, URZ ;  /* 0xffffffff0c0c7890 */ /* 0x000fe2000fffe0ff */
[----:B------:R-:W-:Y:S02]  /*33d0*/  UMOV UR29, 0x40004040 ;  /* 0x40004040001d7882 */ /* 0x000fe40000000000 */
[----:B------:R2:W3:Y:S01]  /*33e0*/  @P0 SYNCS.PHASECHK.TRANS64.TRYWAIT P2, [UR26], R0 ;  /* 0x00000000ff0005a7 */ /* 0x0004e2000804111a */
[----:B------:R-:W-:Y:S01]  /*33f0*/  ULEA UR26, UR17, UR10, 0x9 ;  /* 0x0000000a111a7291 */ /* 0x000fe2000f8e48ff */
[----:B------:R-:W-:Y:S01]  /*3400*/  UMOV UR27, 0x40004040 ;  /* 0x40004040001b7882 */ /* 0x000fe20000000000 */
[----:B------:R-:W-:Y:S02]  /*3410*/  UMOV UR41, 0x40004040 ;  /* 0x4000404000297882 */ /* 0x000fe40000000000 */
[----:B------:R-:W-:Y:S02]  /*3420*/  UIADD3 UR38, UPT, UPT, UR26, 0x2, URZ ;  /* 0x000000021a267890 */ /* 0x000fe4000fffe0ff */
[----:B------:R-:W-:Y:S02]  /*3430*/  UIADD3 UR34, UPT, UPT, UR26, 0x4, URZ ;  /* 0x000000041a227890 */ /* 0x000fe4000fffe0ff */
[----:B------:R-:W-:Y:S01]  /*3440*/  UIADD3 UR30, UPT, UPT, UR26, 0x6, URZ ;  /* 0x000000061a1e7890 */ /* 0x000fe2000fffe0ff */
[----:B------:R2:W-:Y:S01]  /*3450*/  UTCQMMA gdesc[UR26], gdesc[UR28], tmem[UR8], tmem[UR24], idesc[UR25], UP4 ;  /* 0x00ff181c1a0075ea */ /* 0x0005e2000a000308 */
[----:B------:R-:W-:Y:S01]  /*3460*/  UPLOP3.LUT UP4, UPT, UPT, UPT, UPT, 0x80, 0x8 ;  /* 0x000000000008789c */ /* 0x000fe20003f8f070 */
[----:B------:R-:W-:Y:S01]  /*3470*/  UMOV UR39, 0x40004040 ;  /* 0x4000404000277882 */ /* 0x000fe20000000000 */
[----:B------:R-:W-:Y:S01]  /*3480*/  UMOV UR37, 0x40004040 ;  /* 0x4000404000257882 */ /* 0x000fe20000000000 */
[----:B------:R2:W-:Y:S01]  /*3490*/  UTCQMMA gdesc[UR38], gdesc[UR40], tmem[UR8], tmem[UR22], idesc[UR23], UPT ;  /* 0x00ff1628260075ea */ /* 0x0005e2000b800308 */
[----:B------:R-:W-:Y:S01]  /*34a0*/  UMOV UR35, 0x40004040 ;  /* 0x4000404000237882 */ /* 0x000fe20000000000 */
[----:B------:R-:W-:Y:S01]  /*34b0*/  UMOV UR33, 0x40004040 ;  /* 0x4000404000217882 */ /* 0x000fe20000000000 */
[----:B------:R-:W-:Y:S01]  /*34c0*/  UMOV UR31, 0x40004040 ;  /* 0x40004040001f7882 */ /* 0x000fe20000000000 */
[----:B------:R2:W-:Y:S01]  /*34d0*/  UTCQMMA gdesc[UR34], gdesc[UR36], tmem[UR8], tmem[UR20], idesc[UR21], UPT ;  /* 0x00ff1424220075ea */ /* 0x0005e2000b800308 */
[----:B------:R2:W-:Y:S01]  /*34e0*/  UTCQMMA gdesc[UR30], gdesc[UR32], tmem[UR8], tmem[UR18], idesc[UR19], UPT ;  /* 0x00ff12201e0075ea */ /* 0x0005e2000b800308 */
[----:B------:R2:W-:Y:S01]  /*34f0*/  UTCBAR [UR6], URZ ;  /* 0x000000ff060073e9 */ /* 0x0005e200080000ff */
[----:B------:R-:W-:Y:S01]  /*3500*/  UMOV UR17, UR14 ;  /* 0x0000000e00117c82 */ /* 0x000fe20008000000 */
[----:B------:R-:W-:Y:S05]  /*3510*/  BRA.U UP0, `(.L_x_60) ;  /* 0xfffffffd00507547 */ /* 0x000fea000b83ffff */
.L_x_57:
[----:B------:R-:W-:Y:S01]  /*3520*/  UIADD3 UR15, UPT, UPT, UR15, 0x1, URZ ;  /* 0x000000010f0f7890 */ /* 0x000fe2000fffe0ff */
[C---:B------:R-:W-:Y:S01]  /*3530*/  ISETP.NE.AND P0, PT, R10.reuse, 0x2, PT ;  /* 0x000000020a00780c */ /* 0x040fe20003f05270 */
[----:B------:R-:W-:Y:S02]  /*3540*/  UIADD3 UR7, UPT, UPT, UR7, 0xa0, URZ ;  /* 0x000000a007077890 */ /* 0x000fe4000fffe0ff */
[----:B------:R-:W-:Y:S01]  /*3550*/  UISETP.NE.AND UP0, UPT, UR15, 0x4, UPT ;  /* 0x000000040f00788c */ /* 0x000fe2000bf05270 */
[----:B-12---:R-:W-:Y:S02]  /*3560*/  SEL R0, RZ, 0x1, P0 ;  /* 0x00000001ff007807 */ /* 0x006fe40000000000 */
[----:B------:R-:W-:Y:S01]  /*3570*/  SEL R10, R10, RZ, P0 ;  /* 0x000000ff0a0a7207 */ /* 0x000fe20000000000 */
[----:B------:R-:W-:Y:S01]  /*3580*/  USEL UR6, URZ, 0x1, UP0 ;  /* 0x00000001ff067887 */ /* 0x000fe20008000000 */
[----:B------:R-:W-:Y:S01]  /*3590*/  LOP3.LUT R9, R9, R0, RZ, 0x3c, !PT ;  /* 0x0000000009097212 */ /* 0x000fe200078e3cff */
[----:B------:R-:W-:Y:S01]  /*35a0*/  USEL UR15, UR15, URZ, UP0 ;  /* 0x000000ff0f0f7287 */ /* 0x000fe20008000000 */
[----:B------:R1:W-:Y:S03]  /*35b0*/  UTCBAR [UR7], URZ ;  /* 0x000000ff070073e9 */ /* 0x0003e600080000ff */
[----:B------:R-:W-:Y:S01]  /*35c0*/  LOP3.LUT R11, R11, UR6, RZ, 0x3c, !PT ;  /* 0x000000060b0b7c12 */ /* 0x000fe2000f8e3cff */
[----:B------:R-:W-:Y:S07]  /*35d0*/  @P1 BRA `(.L_x_61) ;  /* 0xfffffff800881947 */ /* 0x000fee000383ffff */
[----:B------:R-:W2:Y:S01]  /*35e0*/  S2UR UR4, SR_CgaCtaId ;  /* 0x00000000000479c3 */ /* 0x000ea20000008800 */
[----:B------:R-:W-:Y:S01]  /*35f0*/  ELECT P0, URZ, PT ;  /* 0x0000000000ff782f */ /* 0x000fe20003800000 */
[----:B------:R-:W-:Y:S01]  /*3600*/  IMAD.MOV.U32 R0, RZ, RZ, 0x1 ;  /* 0x00000001ff007424 */ /* 0x000fe200078e00ff */
[----:B------:R-:W-:Y:S01]  /*3610*/  UIADD3 UR5, UPT, UPT, UR5, 0xc0, URZ ;  /* 0x000000c005057890 */ /* 0x000fe2000fffe0ff */
[----:B------:R-:W-:Y:S01]  /*3620*/  SHF.L.U32 R3, R11, 0x1f, RZ ;  /* 0x0000001f0b037819 */ /* 0x000fe200000006ff */
[----:B------:R-:W-:-:S03]  /*3630*/  UMOV UR6, 0x40 ;  /* 0x0000004000067882 */ /* 0x000fc60000000000 */
[----:B------:R-:W-:Y:S01]  /*3640*/  UVIRTCOUNT.DEALLOC.SMPOOL 0x80 ;  /* 0x000000800000784c */ /* 0x000fe20000000000 */
[----:B--2---:R-:W-:Y:S02]  /*3650*/  ULEA UR4, UR4, UR6, 0x18 ;  /* 0x0000000604047291 */ /* 0x004fe4000f8ec0ff */
[----:B------:R-:W-:-:S07]  /*3660*/  ULEA UR6, UR15, UR5, 0x3 ;  /* 0x000000050f067291 */ /* 0x000fce000f8e18ff */
[----:B------:R2:W-:Y:S02]  /*3670*/  @P0 STS.U8 [UR4+0x1c], R0 ;  /* 0x00001c00ff000988 */ /* 0x0005e40008000004 */
[----:B------:R-:W4:Y:S02]  /*3680*/  SYNCS.PHASECHK.TRANS64.TRYWAIT P0, [UR6], R3 ;  /* 0x00000003ff0075a7 */ /* 0x000f240008001106 */
[----:B--2-4-:R-:W-:Y:S05]  /*3690*/  @!P0 BRA `(.L_x_62) ;  /* 0x0000003000748947 */ /* 0x014fea0003800000 */
.L_x_121:
[----:B-1----:R-:W-:-:S04]  /*36a0*/  UIADD3 UR7, UPT, UPT, UR15, 0x1, URZ ;  /* 0x000000010f077890 */ /* 0x002fc8000fffe0ff */
[----:B------:R-:W-:-:S04]  /*36b0*/  UISETP.NE.AND UP0, UPT, UR7, 0x4, UPT ;  /* 0x000000040700788c */ /* 0x000fc8000bf05270 */
[----:B------:R-:W-:Y:S02]  /*36c0*/  USEL UR8, URZ, 0x1, UP0 ;  /* 0x00000001ff087887 */ /* 0x000fe40008000000 */
[----:B------:R-:W-:-:S04]  /*36d0*/  USEL UR7, UR7, URZ, UP0 ;  /* 0x000000ff07077287 */ /* 0x000fc80008000000 */
[----:B------:R-:W-:Y:S01]  /*36e0*/  ULEA UR6, UR7, UR5, 0x3 ;  /* 0x0000000507067291 */ /* 0x000fe2000f8e18ff */
[----:B------:R-:W-:-:S04]  /*36f0*/  LOP3.LUT R2, R11, UR8, RZ, 0x3c, !PT ;  /* 0x000000080b027c12 */ /* 0x000fc8000f8e3cff */
[----:B--2---:R-:W-:-:S04]  /*3700*/  SHF.L.U32 R3, R2, 0x1f, RZ ;  /* 0x0000001f02037819 */ /* 0x004fc800000006ff */
[----:B------:R-:W1:Y:S02]  /*3710*/  SYNCS.PHASECHK.TRANS64.TRYWAIT P0, [UR6], R3 ;  /* 0x00000003ff0075a7 */ /* 0x000e640008001106 */
[----:B-1----:R-:W-:Y:S05]  /*3720*/  @!P0 BRA `(.L_x_63) ;  /* 0x0000003000688947 */ /* 0x002fea0003800000 */
.L_x_123:
        /* <DEDUP_REMOVED lines=9> */
.L_x_125:
[----:B------:R-:W-:-:S04]  /*37c0*/  UIADD3 UR7, UPT, UPT, UR7, 0x1, URZ ;  /* 0x0000000107077890 */ /* 0x000fc8000fffe0ff */
[----:B------:R-:W-:-:S04]  /*37d0*/  UISETP.NE.AND UP0, UPT, UR7, 0x4, UPT ;  /* 0x000000040700788c */ /* 0x000fc8000bf05270 */
[----:B------:R-:W-:Y:S02]  /*37e0*/  USEL UR6, URZ, 0x1, UP0 ;  /* 0x00000001ff067887 */ /* 0x000fe40008000000 */
[----:B------:R-:W-:-:S04]  /*37f0*/  USEL UR7, UR7, URZ, UP0 ;  /* 0x000000ff07077287 */ /* 0x000fc80008000000 */
[----:B------:R-:W-:Y:S01]  /*3800*/  ULEA UR7, UR7, UR5, 0x3 ;  /* 0x0000000507077291 */ /* 0x000fe2000f8e18ff */
[----:B-1----:R-:W-:-:S04]  /*3810*/  LOP3.LUT R3, R2, UR6, RZ, 0x3c, !PT ;  /* 0x0000000602037c12 */ /* 0x002fc8000f8e3cff */
[----:B------:R-:W-:-:S04]  /*3820*/  SHF.L.U32 R3, R3, 0x1f, RZ ;  /* 0x0000001f03037819 */ /* 0x000fc800000006ff */
[----:B------:R-:W1:Y:S02]  /*3830*/  SYNCS.PHASECHK.TRANS64.TRYWAIT P0, [UR7], R3 ;  /* 0x00000003ff0075a7 */ /* 0x000e640008001107 */
[----:B-1----:R-:W-:Y:S05]  /*3840*/  @!P0 BRA `(.L_x_65) ;  /* 0x0000003000508947 */ /* 0x002fea0003800000 */
.L_x_127:
[----:B------:R-:W-:Y:S01]  /*3850*/  NOP ;  /* 0x0000000000007918 */ /* 0x000fe20000000000 */
[----:B-1----:R-:W1:Y:S01]  /*3860*/  LDS R0, [UR4+0x14] ;  /* 0x00001404ff007984 */ /* 0x002e620008000800 */
[----:B------:R-:W-:Y:S01]  /*3870*/  ULOP3.LUT UR6, UR16, 0xffff, URZ, 0xc0, !UPT ;  /* 0x0000ffff10067892 */ /* 0x000fe2000f8ec0ff */
[----:B------:R-:W-:Y:S01]  /*3880*/  UMOV UR8, 0xffff ;  /* 0x0000ffff00087882 */ /* 0x000fe20000000000 */
[----:B------:R-:W-:Y:S02]  /*3890*/  UMOV UR5, 0x1 ;  /* 0x0000000100057882 */ /* 0x000fe40000000000 */
[----:B------:R-:W-:-:S04]  /*38a0*/  USHF.R.U32.HI UR6, URZ, 0x5, UR6 ;  /* 0x00000005ff067899 */ /* 0x000fc80008011606 */
[----:B------:R-:W-:Y:S02]  /*38b0*/  USHF.L.U32 UR8, UR8, UR6, URZ ;  /* 0x0000000608087299 */ /* 0x000fe400080006ff */
[----:B------:R-:W-:-:S04]  /*38c0*/  USHF.L.U32 UR5, UR5, UR6, URZ ;  /* 0x0000000605057299 */ /* 0x000fc800080006ff */
[----:B-1----:R-:W-:-:S04]  /*38d0*/  LOP3.LUT R0, R0, UR8, RZ, 0xc0, !PT ;  /* 0x0000000800007c12 */ /* 0x002fc8000f8ec0ff */
[----:B------:R-:W-:-:S13]  /*38e0*/  ISETP.NE.AND P0, PT, R0, UR8, PT ;  /* 0x0000000800007c0c */ /* 0x000fda000bf05270 */
[----:B------:R-:W-:Y:S05]  /*38f0*/  @P0 BRA `(.L_x_66) ;  /* 0x0000000000580947 */ /* 0x000fea0003800000 */
[----:B------:R-:W1:Y:S02]  /*3900*/  LDS R0, [UR4+0x18] ;  /* 0x00001804ff007984 */ /* 0x000e640008000800 */
[----:B-1----:R-:W-:-:S04]  /*3910*/  LOP3.LUT R0, R0, UR5, RZ, 0xc0, !PT ;  /* 0x0000000500007c12 */ /* 0x002fc8000f8ec0ff */
[----:B------:R-:W-:-:S13]  /*3920*/  ISETP.NE.AND P0, PT, R0, UR5, PT ;  /* 0x0000000500007c0c */ /* 0x000fda000bf05270 */
[----:B------:R-:W-:Y:S05]  /*3930*/  @P0 BRA `(.L_x_67) ;  /* 0x00000000003c0947 */ /* 0x000fea0003800000 */
[----:B------:R-:W1:Y:S01]  /*3940*/  S2R R2, SR_LANEID ;  /* 0x0000000000027919 */ /* 0x000e620000000000 */
[----:B------:R-:W-:Y:S01]  /*3950*/  ULOP3.LUT UR8, URZ, UR8, URZ, 0x33, !UPT ;  /* 0x00000008ff087292 */ /* 0x000fe2000f8e33ff */
[----:B------:R-:W-:Y:S01]  /*3960*/  LOP3.LUT R4, RZ, UR5, RZ, 0x33, !PT ;  /* 0x00000005ff047c12 */ /* 0x000fe2000f8e33ff */
[----:B------:R-:W-:Y:S02]  /*3970*/  VOTEU.ANY UR7, UPT, PT ;  /* 0x0000000000077886 */ /* 0x000fe400038e0100 */
[----:B------:R-:W-:Y:S01]  /*3980*/  UFLO.U32 UR7, UR7 ;  /* 0x00000007000772bd */ /* 0x000fe200080e0000 */
[----:B------:R-:W2:Y:S01]  /*3990*/  REDUX UR5, R4 ;  /* 0x00000000040573c4 */ /* 0x000ea20000000000 */
[----:B------:R-:W-:-:S06]  /*39a0*/  IMAD.U32 R0, RZ, RZ, UR8 ;  /* 0x00000008ff007e24 */ /* 0x000fcc000f8e00ff */
[----:B------:R4:W-:Y:S01]  /*39b0*/  UTCATOMSWS.AND URZ, UR8 ;  /* 0x0000000800ff79e3 */ /* 0x0009e20008000000 */
[----:B------:R-:W3:Y:S01]  /*39c0*/  REDUX UR6, R0 ;  /* 0x00000000000673c4 */ /* 0x000ee20000000000 */
[----:B-1----:R-:W-:Y:S01]  /*39d0*/  ISETP.EQ.U32.AND P0, PT, R2, UR7, PT ;  /* 0x0000000702007c0c */ /* 0x002fe2000bf02070 */
[----:B--2---:R-:W-:Y:S01]  /*39e0*/  IMAD.U32 R2, RZ, RZ, UR5 ;  /* 0x00000005ff027e24 */ /* 0x004fe2000f8e00ff */
[----:B---3--:R-:W-:-:S11]  /*39f0*/  MOV R3, UR6 ;  /* 0x0000000600037c02 */ /* 0x008fd60008000f00 */
[----:B------:R4:W-:Y:S04]  /*3a00*/  @P0 ATOMS.AND RZ, [UR4+0x14], R3 ;  /* 0x00001403ffff098c */ /* 0x0009e8000a800004 */
[----:B------:R4:W-:Y:S01]  /*3a10*/  @P0 ATOMS.AND RZ, [UR4+0x18], R2 ;  /* 0x00001802ffff098c */ /* 0x0009e2000a800004 */
[----:B------:R-:W-:Y:S05]  /*3a20*/  BRA `(.L_x_68) ;  /* 0x0000000000147947 */ /* 0x000fea0003800000 */
.L_x_67:
[----:B------:R-:W-:Y:S02]  /*3a30*/  MOV R2, 0x3a50 ;  /* 0x00003a5000027802 */ /* 0x000fe40000000f00 */
[----:B---3-5:R-:W-:Y:S05]  /*3a40*/  CALL.REL.NOINC `($__internal_0_$__cuda_sm10x_tcgen05_guardrail_trap_col_being_dealloced_not_returned_by_alloc) ;  /* 0x00000030006c7944 */ /* 0x028fea0003c00000 */
[----:B------:R-:W-:Y:S05]  /*3a50*/  BRA `(.L_x_68) ;  /* 0x0000000000087947 */ /* 0x000fea0003800000 */
.L_x_66:
[----:B------:R-:W-:Y:S02]  /*3a60*/  MOV R2, 0x3a80 ;  /* 0x00003a8000027802 */ /* 0x000fe40000000f00 */
[----:B---3-5:R-:W-:Y:S05]  /*3a70*/  CALL.REL.NOINC `($__internal_2_$__cuda_sm10x_tcgen05_guardrail_trap_unallocated_columns_being_dealloced) ;  /* 0x0000003000787944 */ /* 0x028fea0003c00000 */
.L_x_68:
[----:B------:R-:W-:Y:S01]  /*3a80*/  NOP ;  /* 0x0000000000007918 */ /* 0x000fe20000000000 */
[----:B----4-:R-:W-:Y:S05]  /*3a90*/  EXIT ;  /* 0x000000000000794d */ /* 0x010fea0003800000 */
.L_x_50:
[----:B------:R-:W-:-:S09]  /*3aa0*/  UISETP.NE.OR UP2, UPT, UR8, 0x3, !UP2 ;  /* 0x000000030800788c */ /* 0x000fd2000d745670 */
[----:B------:R-:W-:Y:S05]  /*3ab0*/  BRA.U UP2, `(.L_x_69) ;  /* 0x0000000902c87547 */ /* 0x000fea000b800000 */
[----:B------:R-:W1:Y:S01]  /*3ac0*/  LDCU.64 UR6, c[0x0][0x888] ;  /* 0x00011100ff0677ac */ /* 0x000e620008000a00 */
[----:B------:R-:W2:Y:S01]  /*3ad0*/  LDC R0, c[0x0][0xb30] ;  /* 0x0002cc00ff007b82 */ /* 0x000ea20000000800 */
[----:B------:R-:W-:Y:S01]  /*3ae0*/  IMAD.MOV.U32 R30, RZ, RZ, 0x1 ;  /* 0x00000001ff1e7424 */ /* 0x000fe200078e00ff */
[----:B------:R-:W-:Y:S01]  /*3af0*/  CS2R R28, SRZ ;  /* 0x00000000001c7805 */ /* 0x000fe2000001ff00 */
[----:B------:R-:W4:Y:S01]  /*3b00*/  LDCU.64 UR4, c[0x0][0x890] ;  /* 0x00011200ff0477ac */ /* 0x000f220008000a00 */
[----:B------:R-:W-:Y:S01]  /*3b10*/  IMAD.MOV.U32 R25, RZ, RZ, 0x1000 ;  /* 0x00001000ff197424 */ /* 0x000fe200078e00ff */
[----:B------:R-:W-:-:S03]  /*3b20*/  UMOV UR8, 0x400 ;  /* 0x0000040000087882 */ /* 0x000fc60000000000 */
[----:B------:R-:W3:Y:S01]  /*3b30*/  LDC R19, c[0x0][0x370] ;  /* 0x0000dc00ff137b82 */ /* 0x000ee20000000800 */
[----:B------:R-:W-:-:S07]  /*3b40*/  UPLOP3.LUT UP1, UPT, UPT, UPT, UPT, 0x40, 0x4 ;  /* 0x000000000004789c */ /* 0x000fce0003f2e870 */
[----:B------:R-:W3:Y:S01]  /*3b50*/  LDC R2, c[0x0][0xb0c] ;  /* 0x0002c300ff027b82 */ /* 0x000ee20000000800 */
[----:B-1----:R-:W-:Y:S02]  /*3b60*/  UISETP.NE.U32.AND UP2, UPT, UR6, URZ, UPT ;  /* 0x000000ff0600728c */ /* 0x002fe4000bf45070 */
[----:B------:R-:W-:Y:S02]  /*3b70*/  ULEA UR6, UR37, UR8, 0x18 ;  /* 0x0000000825067291 */ /* 0x000fe4000f8ec0ff */
[----:B------:R-:W-:Y:S02]  /*3b80*/  UISETP.NE.AND.EX UP2, UPT, UR7, URZ, UPT, UP2 ;  /* 0x000000ff0700728c */ /* 0x000fe4000bf45320 */
[----:B------:R-:W-:Y:S01]  /*3b90*/  UIADD3 UR7, UPT, UPT, UR6, 0x60, URZ ;  /* 0x0000006006077890 */ /* 0x000fe2000fffe0ff */
[----:B------:R-:W1:Y:S01]  /*3ba0*/  LDC R18, c[0x0][0xb20] ;  /* 0x0002c800ff127b82 */ /* 0x000e620000000800 */
[----:B----4-:R-:W-:Y:S01]  /*3bb0*/  UISETP.NE.U32.AND UP3, UPT, UR4, URZ, UPT ;  /* 0x000000ff0400728c */ /* 0x010fe2000bf65070 */
[----:B--2---:R-:W-:Y:S01]  /*3bc0*/  ISETP.NE.AND P1, PT, R0, 0x1, PT ;  /* 0x000000010000780c */ /* 0x004fe20003f25270 */
[----:B------:R-:W-:-:S02]  /*3bd0*/  UPRMT UR37, UR37, 0x654, UR7 ;  /* 0x0000065425257896 */ /* 0x000fc40008000007 */
[----:B------:R-:W-:-:S03]  /*3be0*/  UISETP.NE.AND.EX UP3, UPT, UR5, URZ, UPT, UP3 ;  /* 0x000000ff0500728c */ /* 0x000fc6000bf65330 */
[----:B------:R-:W2:Y:S08]  /*3bf0*/  LDC.64 R32, c[0x0][0x348] ;  /* 0x0000d200ff207b82 */ /* 0x000eb00000000a00 */
[----:B------:R-:W4:Y:S08]  /*3c00*/  LDC.64 R16, c[0x0][0xb10] ;  /* 0x0002c400ff107b82 */ /* 0x000f300000000a00 */
[----:B------:R-:W1:Y:S08]  /*3c10*/  LDC.64 R6, c[0x0][0xb18] ;  /* 0x0002c600ff067b82 */ /* 0x000e700000000a00 */
[----:B------:R-:W1:Y:S08]  /*3c20*/  LDC.64 R4, c[0x0][0xb28] ;  /* 0x0002ca00ff047b82 */ /* 0x000e700000000a00 */
[----:B---3--:R-:W1:Y:S02]  /*3c30*/  LDC R24, c[0x0][0x374] ;  /* 0x0000dd00ff187b82 */ /* 0x008e640000000800 */
.L_x_77:
[C---:B------:R-:W-:Y:S02]  /*3c40*/  LEA R0, R29.reuse, UR6, 0x3 ;  /* 0x000000061d007c11 */ /* 0x040fe4000f8e18ff */
[----:B------:R-:W-:Y:S02]  /*3c50*/  SHF.L.U32 R3, R28, 0x1f, RZ ;  /* 0x0000001f1c037819 */ /* 0x000fe400000006ff */
[----:B------:R-:W-:Y:S02]  /*3c60*/  LEA R20, R29, UR6, 0x4 ;  /* 0x000000061d147c11 */ /* 0x000fe4000f8e20ff */
[----:B---3--:R-:W3:Y:S02]  /*3c70*/  SYNCS.PHASECHK.TRANS64.TRYWAIT P0, [R0+URZ+0x80], R3 ;  /* 0x00008003000075a7 */ /* 0x008ee400080011ff */
[----:B---3--:R-:W-:Y:S05]  /*3c80*/  @!P0 BRA `(.L_x_70) ;  /* 0x0000002c00588947 */ /* 0x008fea0003800000 */
.L_x_128:
[----:B------:R-:W-:Y:S01]  /*3c90*/  ISETP.GE.AND P0, PT, R40, 0x1, PT ;  /* 0x000000012800780c */ /* 0x000fe20003f06270 */
[----:B------:R-:W1:Y:S01]  /*3ca0*/  LDS.128 R20, [R20+0x110] ;  /* 0x0001100014147984 */ /* 0x000e620000000c00 */
[----:B------:R-:W-:Y:S01]  /*3cb0*/  ISETP.NE.U32.AND P4, PT, RZ, UR4, PT ;  /* 0x00000004ff007c0c */ /* 0x000fe2000bf85070 */
[----:B---3--:R-:W-:Y:S01]  /*3cc0*/  VIADD R0, R0, 0x90 ;  /* 0x0000009000007836 */ /* 0x008fe20000000000 */
[----:B------:R-:W-:Y:S02]  /*3cd0*/  SHF.L.U32 R26, R30, 0x1f, RZ ;  /* 0x0000001f1e1a7819 */ /* 0x000fe400000006ff */
[----:B------:R-:W-:Y:S02]  /*3ce0*/  ISETP.NE.AND.EX P4, PT, RZ, UR5, PT, P4 ;  /* 0x00000005ff007c0c */ /* 0x000fe4000bf85340 */
[----:B------:R-:W-:Y:S01]  /*3cf0*/  PRMT R0, RZ, 0x654, R0 ;  /* 0x00000654ff007816 */ /* 0x000fe20000000000 */
[----:B------:R-:W-:Y:S01]  /*3d00*/  @!PT LDS RZ, [RZ] ;  /* 0x00000000fffff984 */ /* 0x000fe20000000800 */
[----:B------:R-:W-:Y:S01]  /*3d10*/  @!PT LDS RZ, [RZ] ;  /* 0x00000000fffff984 */ /* 0x000fe20000000800 */
[----:B------:R-:W-:Y:S01]  /*3d20*/  @!PT LDS RZ, [RZ] ;  /* 0x00000000fffff984 */ /* 0x000fe20000000800 */
[----:B------:R-:W-:Y:S01]  /*3d30*/  @!PT LDS RZ, [RZ] ;  /* 0x00000000fffff984 */ /* 0x000fe20000000800 */
[----:B------:R3:W-:Y:S06]  /*3d40*/  MEMBAR.ALL.CTA ;  /* 0x0000000000007992 */ /* 0x0007ec0000008000 */
[----:B---3--:R-:W3:Y:S02]  /*3d50*/  FENCE.VIEW.ASYNC.S ;  /* 0x00000000000073c6 */ /* 0x008ee40000000000 */
[----:B---3--:R3:W-:Y:S01]  /*3d60*/  SYNCS.ARRIVE.TRANS64.RED.A1T0 RZ, [R0+URZ], RZ ;  /* 0x000000ff00ff79a7 */ /* 0x0087e200081004ff */
[----:B-1----:R-:W-:Y:S11]  /*3d70*/  LOP3.LUT P3, RZ, R22, 0x1, RZ, 0xc0, !PT ;  /* 0x0000000116ff7812 */ /* 0x002ff6000786c0ff */
[----:B------:R-:W-:Y:S02]  /*3d80*/  @!UPT UIADD3 URZ, UPT, UPT, URZ, URZ, URZ ;  /* 0x000000fffffff290 */ /* 0x000fe4000fffe0ff */
[----:B------:R-:W-:Y:S02]  /*3d90*/  @P3 MOV R13, R20 ;  /* 0x00000014000d3202 */ /* 0x000fe40000000f00 */
[----:B------:R-:W-:Y:S01]  /*3da0*/  @P3 LOP3.LUT R8, R21, 0xffff, RZ, 0xc0, !PT ;  /* 0x0000ffff15083812 */ /* 0x000fe200078ec0ff */
[----:B---3--:R-:W-:Y:S06]  /*3db0*/  @!P0 BRA `(.L_x_71) ;  /* 0x0000000000a48947 */ /* 0x008fec0003800000 */
[----:B------:R-:W-:Y:S01]  /*3dc0*/  IMAD.HI.U32 R31, R24, R7, RZ ;  /* 0x00000007181f7227 */ /* 0x000fe200078e00ff */
[----:B------:R-:W-:Y:S02]  /*3dd0*/  ISETP.NE.AND P0, PT, R6, 0x1, PT ;  /* 0x000000010600780c */ /* 0x000fe40003f05270 */
[----:B------:R-:W-:Y:S01]  /*3de0*/  ISETP.NE.AND P2, PT, R40, 0x1, PT ;  /* 0x000000012800780c */ /* 0x000fe20003f45270 */
[----:B----4-:R-:W-:Y:S01]  /*3df0*/  IMAD.HI.U32 R34, R19, R16, RZ ;  /* 0x0000001013227227 */ /* 0x010fe200078e00ff */
[----:B------:R-:W-:Y:S02]  /*3e00*/  SHF.R.U32.HI R31, RZ, R18, R31 ;  /* 0x00000012ff1f7219 */ /* 0x000fe4000001161f */
[----:B------:R-:W-:Y:S01]  /*3e10*/  ISETP.NE.AND P5, PT, R2, 0x1, PT ;  /* 0x000000010200780c */ /* 0x000fe20003fa5270 */
[----:B------:R-:W-:Y:S01]  /*3e20*/  IMAD.HI.U32 R36, R13, R16, RZ ;  /* 0x000000100d247227 */ /* 0x000fe200078e00ff */
[----:B------:R-:W-:Y:S02]  /*3e30*/  SHF.R.U32.HI R34, RZ, R17, R34 ;  /* 0x00000011ff227219 */ /* 0x000fe40000011622 */
[----:B------:R-:W-:Y:S01]  /*3e40*/  SEL R3, R24, R31, !P0 ;  /* 0x0000001f18037207 */ /* 0x000fe20004000000 */
[C---:B------:R-:W-:Y:S01]  /*3e50*/  IMAD.HI.U32 R31, R8.reuse, R7, RZ ;  /* 0x00000007081f7227 */ /* 0x040fe200078e00ff */
[----:B------:R-:W-:Y:S02]  /*3e60*/  SEL R11, R19, R34, !P5 ;  /* 0x00000022130b7207 */ /* 0x000fe40006800000 */
[----:B------:R-:W-:Y:S01]  /*3e70*/  SHF.R.U32.HI R36, RZ, R17, R36 ;  /* 0x00000011ff247219 */ /* 0x000fe20000011624 */
[----:B------:R-:W-:Y:S01]  /*3e80*/  IMAD.HI.U32 R38, R3, R4, RZ ;  /* 0x0000000403267227 */ /* 0x000fe200078e00ff */
[----:B------:R-:W-:Y:S03]  /*3e90*/  SHF.R.U32.HI R31, RZ, R18, R31 ;  /* 0x00000012ff1f7219 */ /* 0x000fe6000001161f */
[----:B------:R-:W-:Y:S01]  /*3ea0*/  IMAD.HI.U32 R34, R11, R4, RZ ;  /* 0x000000040b227227 */ /* 0x000fe200078e00ff */
[----:B------:R-:W-:Y:S02]  /*3eb0*/  @P2 SHF.R.U32.HI R3, RZ, R5, R38 ;  /* 0x00000005ff032219 */ /* 0x000fe40000011626 */
[----:B------:R-:W-:Y:S02]  /*3ec0*/  SEL R9, R8, R31, !P0 ;  /* 0x0000001f08097207 */ /* 0x000fe40004000000 */
[----:B------:R-:W-:Y:S01]  /*3ed0*/  @P2 SHF.R.U32.HI R11, RZ, R5, R34 ;  /* 0x00000005ff0b2219 */ /* 0x000fe20000011622 */
[C---:B------:R-:W-:Y:S01]  /*3ee0*/  IMAD R10, R40.reuse, R3, RZ ;  /* 0x00000003280a7224 */ /* 0x040fe200078e02ff */
[----:B------:R-:W-:Y:S01]  /*3ef0*/  SEL R3, R13, R36, !P5 ;  /* 0x000000240d037207 */ /* 0x000fe20006800000 */
[C---:B------:R-:W-:Y:S03]  /*3f00*/  IMAD.HI.U32 R14, R9.reuse, R4, RZ ;  /* 0x00000004090e7227 */ /* 0x040fe600078e00ff */
[----:B------:R-:W-:Y:S01]  /*3f10*/  ISETP.GE.AND P0, PT, R9, R10, PT ;  /* 0x0000000a0900720c */ /* 0x000fe20003f06270 */
[C---:B------:R-:W-:Y:S01]  /*3f20*/  IMAD R12, R40.reuse, R11, RZ ;  /* 0x0000000b280c7224 */ /* 0x040fe200078e02ff */
[-C--:B------:R-:W-:Y:S04]  /*3f30*/  SHF.R.U32.HI R14, RZ, R5.reuse, R14 ;  /* 0x00000005ff0e7219 */ /* 0x080fe8000001160e */
[----:B------:R-:W-:Y:S02]  /*3f40*/  ISETP.GE.OR P0, PT, R3, R12, P0 ;  /* 0x0000000c0300720c */ /* 0x000fe40000706670 */
[----:B------:R-:W-:Y:S05]  /*3f50*/  SEL R15, R9, R14, !P2 ;  /* 0x0000000e090f7207 */ /* 0x000fea0005000000 */
[----:B------:R-:W-:Y:S04]  /*3f60*/  IMAD.MOV R14, RZ, RZ, -R15 ;  /* 0x000000ffff0e7224 */ /* 0x000fe800078e0a0f */
[----:B------:R-:W-:Y:S02]  /*3f70*/  IMAD R14, R40, R14, R9 ;  /* 0x0000000e280e7224 */ /* 0x000fe400078e0209 */
[C---:B------:R-:W-:Y:S05]  /*3f80*/  @!P0 IMAD.HI.U32 R10, R3.reuse, R4, RZ ;  /* 0x00000004030a8227 */ /* 0x040fea00078e00ff */
[----:B------:R-:W-:Y:S04]  /*3f90*/  @!P0 SHF.R.U32.HI R10, RZ, R5, R10 ;  /* 0x00000005ff0a8219 */ /* 0x000fe8000001160a */
[----:B------:R-:W-:Y:S01]  /*3fa0*/  @!P0 SEL R0, R3, R10, !P2 ;  /* 0x0000000a03008207 */ /* 0x000fe20005000000 */
[----:B------:R-:W-:Y:S03]  /*3fb0*/  IMAD.MOV R10, RZ, RZ, -R3 ;  /* 0x000000ffff0a7224 */ /* 0x000fe600078e0a03 */
[----:B------:R-:W-:Y:S01]  /*3fc0*/  @!P0 IADD3 R15, PT, PT, R15, -R0, RZ ;  /* 0x800000000f0f8210 */ /* 0x000fe20007ffe0ff */
[----:B------:R-:W-:Y:S01]  /*3fd0*/  @!P0 IMAD R0, R11, R14, R0 ;  /* 0x0000000e0b008224 */ /* 0x000fe200078e0200 */
[----:B------:R-:W-:Y:S01]  /*3fe0*/  IADD3 R11, PT, PT, -R9, RZ, RZ ;  /* 0x000000ff090b7210 */ /* 0x000fe20007ffe1ff */
[----:B------:R-:W-:Y:S02]  /*3ff0*/  IMAD R13, R2, R10, R13 ;  /* 0x0000000a020d7224 */ /* 0x000fe400078e020d */
[----:B------:R-:W-:Y:S02]  /*4000*/  @!P0 IMAD R9, R15, R40, R3 ;  /* 0x000000280f098224 */ /* 0x000fe400078e0203 */
[----:B------:R-:W-:Y:S02]  /*4010*/  @!P0 IMAD.MOV.U32 R3, RZ, RZ, R0 ;  /* 0x000000ffff038224 */ /* 0x000fe400078e0000 */
[----:B------:R-:W-:Y:S02]  /*4020*/  IMAD R8, R6, R11, R8 ;  /* 0x0000000b06087224 */ /* 0x000fe400078e0208 */
[----:B------:R-:W-:Y:S02]  /*4030*/  IMAD R13, R3, R2, R13 ;  /* 0x00000002030d7224 */ /* 0x000fe400078e020d */
[----:B------:R-:W-:Y:S02]  /*4040*/  IMAD R8, R9, R6, R8 ;  /* 0x0000000609087224 */ /* 0x000fe400078e0208 */
.L_x_71:
[----:B------:R-:W-:Y:S05]  /*4050*/  BRA.U UP1, `(.L_x_72) ;  /* 0x0000000101107547 */ /* 0x000fea000b800000 */
[----:B------:R-:W-:Y:S04]  /*4060*/  MOV R0, UR13 ;  /* 0x0000000d00007c02 */ /* 0x000fe80008000f00 */
[----:B------:R-:W-:Y:S04]  /*4070*/  SHF.L.U32 R3, R0, 0x1f, RZ ;  /* 0x0000001f00037819 */ /* 0x000fe800000006ff */
[----:B------:R-:W1:Y:S02]  /*4080*/  SYNCS.PHASECHK.TRANS64.TRYWAIT P0, [UR6+0x78], R3 ;  /* 0x00007803ff0075a7 */ /* 0x000e640008001106 */
[----:B-1----:R-:W-:Y:S05]  /*4090*/  @!P0 BRA `(.L_x_73) ;  /* 0x0000002800688947 */ /* 0x002fea0003800000 */
.L_x_72:
[----:B------:R-:W-:Y:S05]  /*40a0*/  BRA.U !UP3, `(.L_x_74) ;  /* 0x000000010b347547 */ /* 0x000fea000b800000 */
[----:B------:R-:W-:Y:S01]  /*40b0*/  UPLOP3.LUT UP0, UPT, UPT, UPT, UP2, 0x80, 0x8 ;  /* 0x000000000008789c */ /* 0x000fe20003f0f020 */
[----:B-1----:R-:W-:Y:S02]  /*40c0*/  HFMA2 R0, -RZ, RZ, 0, 5.9604644775390625e-08 ;  /* 0x00000001ff007431 */ /* 0x002fe400000001ff */
[----:B------:R-:W-:Y:S03]  /*40d0*/  IMAD.MOV.U32 R96, RZ, RZ, 0x1 ;  /* 0x00000001ff607424 */ /* 0x000fe600078e00ff */
[----:B------:R-:W-:Y:S05]  /*40e0*/  PLOP3.LUT P0, PT, PT, PT, UP0, 0x80, 0x8 ;  /* 0x000000000008781c */ /* 0x000fea0003f0f008 */
[----:B------:R-:W1:Y:S01]  /*40f0*/  @UP0 LDCU.64 UR8, c[0x0][0x888] ;  /* 0x00011100ff0807ac */ /* 0x000e620008000a00 */
[----:B------:R-:W-:Y:S07]  /*4100*/  @UP0 UIMAD UR7, UR36, UR4, URZ ;  /* 0x00000004240702a4 */ /* 0x000fee000f8e02ff */
[----:B------:R-:W-:Y:S01]  /*4110*/  @!P0 PRMT R96, R0, 0x7610, R96 ;  /* 0x0000761000608816 */ /* 0x000fe20000000060 */
[----:B-1----:R-:W-:Y:S03]  /*4120*/  @UP0 UIMAD.WIDE UR8, UR7, 0x4, UR8 ;  /* 0x00000004070808a5 */ /* 0x002fe6000f8e0208 */
[----:B------:R-:W1:Y:S03]  /*4130*/  @!UP0 LDCU UR7, c[0x0][0x880] ;  /* 0x00011000ff0787ac */ /* 0x000e660008000800 */
[----:B------:R-:W-:Y:S01]  /*4140*/  IMAD.U32 R10, RZ, RZ, UR8 ;  /* 0x00000008ff0a7e24 */ /* 0x000fe2000f8e00ff */
[----:B------:R-:W-:Y:S05]  /*4150*/  MOV R11, UR9 ;  /* 0x00000009000b7c02 */ /* 0x000fea0008000f00 */
[----:B-----5:R3:W5:Y:S02]  /*4160*/  @P0 LDG.E R49, desc[UR40][R10.64] ;  /* 0x000000280a310981 */ /* 0x020764000c1e1900 */
[----:B-1-3--:R-:W-:Y:S07]  /*4170*/  @!P0 IMAD.U32 R49, RZ, RZ, UR7 ;  /* 0x00000007ff318e24 */ /* 0x00afee000f8e00ff */
.L_x_74:
[----:B-----5:R-:W-:Y:S01]  /*4180*/  @!P4 FSETP.EQ.AND P5, PT, R49, RZ, PT ;  /* 0x000000ff3100c20b */ /* 0x020fe20003fa2000 */
[----:B------:R-:W-:Y:S01]  /*4190*/  @!UPT UIADD3 URZ, UPT, UPT, URZ, URZ, URZ ;  /* 0x000000fffffff290 */ /* 0x000fe2000fffe0ff */
[----:B------:R-:W-:Y:S11]  /*41a0*/  @!P4 BRA `(.L_x_75) ;  /* 0x000000000014c947 */ /* 0x000ff60003800000 */
[----:B------:R-:W-:Y:S02]  /*41b0*/  LOP3.LUT P0, RZ, R96, 0xff, RZ, 0xc0, !PT ;  /* 0x000000ff60ff7812 */ /* 0x000fe4000780c0ff */
[----:B------:R-:W-:Y:S04]  /*41c0*/  PLOP3.LUT P5, PT, PT, PT, UP0, 0x80, 0x8 ;  /* 0x000000000008781c */ /* 0x000fe80003faf008 */
[----:B------:R-:W-:Y:S07]  /*41d0*/  PLOP3.LUT P5, PT, P5, PT, PT, 0x8, 0x80 ;  /* 0x000000000080781c */ /* 0x000fee0002fae170 */
[----:B------:R-:W-:Y:S11]  /*41e0*/  @P0 FSETP.EQ.AND P5, PT, R49, RZ, PT ;  /* 0x000000ff3100020b */ /* 0x000ff60003fa2000 */
[----:B------:R-:W-:Y:S02]  /*41f0*/  @!UPT UIADD3 URZ, UPT, UPT, URZ, URZ, URZ ;  /* 0x000000fffffff290 */ /* 0x000fe4000fffe0ff */
.L_x_75:
[----:B------:R-:W3:Y:S01]  /*4200*/  SYNCS.PHASECHK.TRANS64.TRYWAIT P4, [UR6+0x68], R26 ;  /* 0x0000681aff0075a7 */ /* 0x000ee20008081106 */
[----:B------:R-:W-:Y:S01]  /*4210*/  @P3 SHF.R.U32.HI R27, RZ, 0x10, R21 ;  /* 0x00000010ff1b3819 */ /* 0x000fe20000011615 */
[----:B------:R-:W-:Y:S01]  /*4220*/  VIADD R29, R29, 0x1 ;  /* 0x000000011d1d7836 */ /* 0x000fe20000000000 */
[----:B------:R-:W5:Y:S08]  /*4230*/  LDC.64 R14, c[0x0][0xb10] ;  /* 0x0002c400ff0e7b82 */ /* 0x000f700000000a00 */
[----:B------:R-:W2:Y:S08]  /*4240*/  LDC.64 R10, c[0x0][0xb18] ;  /* 0x0002c600ff0a7b82 */ /* 0x000eb00000000a00 */
[----:B-1----:R-:W1:Y:S08]  /*4250*/  @!P1 LDC R0, c[0x0][0xb20] ;  /* 0x0002c800ff009b82 */ /* 0x002e700000000800 */
[----:B------:R-:W4:Y:S01]  /*4260*/  @!P1 LDC R3, c[0x0][0xb0c] ;  /* 0x0002c300ff039b82 */ /* 0x000f220000000800 */
[----:B-----5:R-:W-:Y:S05]  /*4270*/  @!P1 IMAD.HI.U32 R14, R13, R14, RZ ;  /* 0x0000000e0d0e9227 */ /* 0x020fea00078e00ff */
[----:B------:R-:W-:Y:S01]  /*4280*/  @!P1 SHF.R.U32.HI R14, RZ, R15, R14 ;  /* 0x0000000fff0e9219 */ /* 0x000fe2000001160e */
[----:B--2---:R-:W-:Y:S01]  /*4290*/  @!P1 IMAD.HI.U32 R11, R8, R11, RZ ;  /* 0x0000000b080b9227 */ /* 0x004fe200078e00ff */
[----:B------:R-:W-:Y:S04]  /*42a0*/  @!P1 ISETP.NE.AND P0, PT, R10, 0x1, PT ;  /* 0x000000010a00980c */ /* 0x000fe80003f05270 */
[----:B-1----:R-:W-:Y:S02]  /*42b0*/  @!P1 SHF.R.U32.HI R9, RZ, R0, R11 ;  /* 0x00000000ff099219 */ /* 0x002fe4000001160b */
[----:B----4-:R-:W-:Y:S02]  /*42c0*/  @!P1 ISETP.NE.AND P2, PT, R3, 0x1, PT ;  /* 0x000000010300980c */ /* 0x010fe40003f45270 */
[----:B------:R-:W-:Y:S02]  /*42d0*/  @!P1 SEL R9, R8, R9, !P0 ;  /* 0x0000000908099207 */ /* 0x000fe40004000000 */
[----:B------:R-:W-:Y:S02]  /*42e0*/  ELECT P0, URZ, PT ;  /* 0x0000000000ff782f */ /* 0x000fe40003800000 */
[----:B------:R-:W-:Y:S05]  /*42f0*/  @!P1 SEL R14, R13, R14, !P2 ;  /* 0x0000000e0d0e9207 */ /* 0x000fea0005000000 */
[----:B------:R-:W-:Y:S02]  /*4300*/  @!P1 IMAD.IADD R0, R9, 0x1, -R14 ;  /* 0x0000000109009824 */ /* 0x000fe400078e0a0e */
[----:B------:R-:W-:Y:S02]  /*4310*/  @!P1 IMAD.IADD R9, R14, 0x1, -R9 ;  /* 0x000000010e099824 */ /* 0x000fe400078e0a09 */
[----:B------:R-:W-:Y:S02]  /*4320*/  @!P1 IMAD R13, R0, R3, R13 ;  /* 0x00000003000d9224 */ /* 0x000fe400078e020d */
[----:B------:R-:W-:Y:S01]  /*4330*/  @!P1 IMAD R8, R9, R10, R8 ;  /* 0x0000000a09089224 */ /* 0x000fe200078e0208 */
[----:B---3--:R-:W-:Y:S06]  /*4340*/  @!P4 BRA `(.L_x_76) ;  /* 0x0000002400d4c947 */ /* 0x008fec0003800000 */
.L_x_131:
[----:B------:R-:W-:Y:S01]  /*4350*/  PLOP3.LUT P5, PT, P5, P0, PT, 0xf2, 0x2f ;  /* 0x00000000002f781c */ /* 0x000fe20002fa1e72 */
[----:B------:R-:W-:Y:S01]  /*4360*/  UMOV UR14, 0x0 ;  /* 0x00000000000e7882 */ /* 0x000fe20000000000 */
[----:B------:R-:W-:Y:S01]  /*4370*/  LOP3.LUT R30, R30, 0x1, RZ, 0x3c, !PT ;  /* 0x000000011e1e7812 */ /* 0x000fe200078e3cff */
[----:B------:R-:W-:Y:S01]  /*4380*/  UMOV UR15, 0x10000000 ;  /* 0x10000000000f7882 */ /* 0x000fe20000000000 */
[----:B------:R-:W-:Y:S01]  /*4390*/  UMOV UR12, UR36 ;  /* 0x00000024000c7c82 */ /* 0x000fe20008000000 */
[----:B------:R-:W-:Y:S08]  /*43a0*/  @P3 R2UR UR36, R27 ;  /* 0x000000001b2432ca */ /* 0x000ff000000e0000 */
[----:B-1----:R-:W-:Y:S01]  /*43b0*/  @!P5 IADD3 R3, P0, PT, R32, 0x580, RZ ;  /* 0x000005802003d810 */ /* 0x002fe20007f1e0ff */
[----:B------:R-:W-:Y:S01]  /*43c0*/  @!P5 IMAD.SHL.U32 R91, R91, 0x40, RZ ;  /* 0x000000405b5bd824 */ /* 0x000fe200078e00ff */
[----:B------:R-:W-:Y:S01]  /*43d0*/  VOTEU.ALL UP1, P5 ;  /* 0x0000000000ff7886 */ /* 0x000fe20002820000 */
[----:B------:R-:W-:Y:S01]  /*43e0*/  @!P5 IMAD.SHL.U32 R97, R97, 0x40, RZ ;  /* 0x000000406161d824 */ /* 0x000fe200078e00ff */
[----:B------:R-:W-:Y:S01]  /*43f0*/  @!P5 R2UR UR8, R3 ;  /* 0x000000000308d2ca */ /* 0x000fe200000e0000 */
[----:B------:R-:W-:Y:S01]  /*4400*/  @!P5 IMAD.X R0, RZ, RZ, R33, P0 ;  /* 0x000000ffff00d224 */ /* 0x000fe200000e0621 */
[----:B------:R-:W-:Y:S01]  /*4410*/  @!P5 R2UR UR10, R91 ;  /* 0x000000005b0ad2ca */ /* 0x000fe200000e0000 */
[----:B------:R-:W-:Y:S01]  /*4420*/  @!UP1 UIADD3 UR9, UPT, UPT, UR6, 0x60, URZ ;  /* 0x0000006006099890 */ /* 0x000fe2000fffe0ff */
[----:B------:R-:W-:Y:S01]  /*4430*/  @!P5 R2UR UR11, R97 ;  /* 0x00000000610bd2ca */ /* 0x000fe200000e0000 */
[----:B------:R-:W-:Y:S01]  /*4440*/  IMAD.IADD R91, R8, 0x1, R79 ;  /* 0x00000001085b7824 */ /* 0x000fe200078e024f */
[----:B------:R-:W-:Y:S01]  /*4450*/  @!P5 R2UR UR7, R0 ;  /* 0x000000000007d2ca */ /* 0x000fe200000e0000 */
[----:B------:R-:W-:Y:S01]  /*4460*/  IMAD.IADD R97, R13, 0x1, R90 ;  /* 0x000000010d617824 */ /* 0x000fe200078e025a */
[C---:B------:R-:W-:Y:S04]  /*4470*/  ISETP.NE.AND P0, PT, R29.reuse, 0x2, PT ;  /* 0x000000021d00780c */ /* 0x040fe80003f05270 */
[----:B------:R-:W-:Y:S01]  /*4480*/  SEL R3, RZ, 0x1, P0 ;  /* 0x00000001ff037807 */ /* 0x000fe20000000000 */
[----:B------:R-:W-:Y:S01]  /*4490*/  IMAD.U32 R10, RZ, RZ, UR8 ;  /* 0x00000008ff0a7e24 */ /* 0x000fe2000f8e00ff */
[----:B------:R-:W-:Y:S01]  /*44a0*/  @!UP1 UIADD3 UR8, UPT, UPT, UR6, 0x200, URZ ;  /* 0x0000020006089890 */ /* 0x000fe2000fffe0ff */
[----:B------:R-:W-:Y:S01]  /*44b0*/  SEL R29, R29, RZ, P0 ;  /* 0x000000ff1d1d7207 */ /* 0x000fe20000000000 */
[----:B------:R-:W-:Y:S01]  /*44c0*/  VOTEU.ALL UP1, P5 ;  /* 0x0000000000ff7886 */ /* 0x000fe20002820000 */
[----:B------:R-:W-:Y:S02]  /*44d0*/  LOP3.LUT R28, R28, R3, RZ, 0x3c, !PT ;  /* 0x000000031c1c7212 */ /* 0x000fe400078e3cff */
[----:B------:R-:W-:Y:S01]  /*44e0*/  IMAD.U32 R11, RZ, RZ, UR7 ;  /* 0x00000007ff0b7e24 */ /* 0x000fe2000f8e00ff */
[----:B------:R-:W-:Y:S04]  /*44f0*/  @!P5 R2UR UR16, R10 ;  /* 0x000000000a10d2ca */ /* 0x000fe800000e0000 */
[----:B------:R-:W-:Y:S11]  /*4500*/  @!P5 R2UR UR17, R11 ;  /* 0x000000000b11d2ca */ /* 0x000ff600000e0000 */
[----:B------:R-:W-:Y:S02]  /*4510*/  @!UPT UIADD3 URZ, UPT, UPT, URZ, URZ, URZ ;  /* 0x000000fffffff290 */ /* 0x000fe4000fffe0ff */
[----:B------:R3:W-:Y:S01]  /*4520*/  @!UP1 UTMALDG.3D [UR8], [UR16], desc[UR14] ;  /* 0x00000e08100095b4 */ /* 0x0007e20008011000 */
[----:B------:R3:W-:Y:S01]  /*4530*/  @!P5 SYNCS.ARRIVE.TRANS64.RED.A0TR RZ, [UR6+0x60], R25 ;  /* 0x00006019ffffd9a7 */ /* 0x0007e20008300406 */
[----:B------:R-:W-:Y:S01]  /*4540*/  UPLOP3.LUT UP1, UPT, UPT, UPT, UPT, 0x80, 0x8 ;  /* 0x000000000008789c */ /* 0x000fe20003f2f070 */
[----:B------:R-:W-:Y:S01]  /*4550*/  SYNCS.ARRIVE.TRANS64.RED.A1T0 RZ, [UR37], RZ ;  /* 0x000000ffffff79a7 */ /* 0x000fe20008100425 */
[----:B------:R-:W-:Y:S09]  /*4560*/  @P3 BRA `(.L_x_77) ;  /* 0xfffffff400b43947 */ /* 0x000ff2000383ffff */
[----:B------:R-:W-:Y:S07]  /*4570*/  MOV R0, UR6 ;  /* 0x0000000600007c02 */ /* 0x000fee0008000f00 */
.L_x_78:
[----:B-1----:R-:W-:-:S04]  /*4580*/  SHF.L.U32 R3, R30, 0x1f, RZ ;  /* 0x0000001f1e037819 */ /* 0x002fc800000006ff */
[----:B------:R1:W2:Y:S03]  /*4590*/  SYNCS.PHASECHK.TRANS64.TRYWAIT P0, [R0+URZ+0x68], R3 ;  /* 0x00006803000075a7 */ /* 0x0002a600080011ff */
[----:B--2---:R-:W-:Y:S05]  /*45a0*/  @!P0 NANOSLEEP.SYNCS 0x989680 ;  /* 0x009896800000895d */ /* 0x004fea0003900000 */
[----:B------:R-:W2:Y:S02]  /*45b0*/  @!P0 SYNCS.PHASECHK.TRANS64 P0, [R0+URZ+0x68], R3 ;  /* 0x00006803000085a7 */ /* 0x000ea400080010ff */
[----:B--23--:R-:W-:Y:S05]  /*45c0*/  @P0 EXIT ;  /* 0x000000000000094d */ /* 0x00cfea0003800000 */
[----:B------:R-:W-:Y:S05]  /*45d0*/  BRA `(.L_x_78) ;  /* 0xfffffffc00e87947 */ /* 0x000fea000383ffff */
.L_x_69:
[----:B------:R-:W-:-:S06]  /*45e0*/  UISETP.GE.AND UP1, UPT, UR8, 0x4, UPT ;  /* 0x000000040800788c */ /* 0x000fcc000bf26270 */
[----:B------:R-:W-:-:S13]  /*45f0*/  PLOP3.LUT P0, PT, PT, PT, UP1, 0x80, 0x8 ;  /* 0x000000000008781c */ /* 0x000fda0003f0f018 */
[----:B------:R-:W-:Y:S05]  /*4600*/  @!P0 EXIT ;  /* 0x000000000000894d */ /* 0x000fea0003800000 */
[----:B------:R-:W-:Y:S01]  /*4610*/  BAR.SYNC.DEFER_BLOCKING 0x6, 0xa0 ;  /* 0x0182800000007b1d */ /* 0x000fe20000010000 */
[C---:B------:R-:W-:Y:S02]  /*4620*/  IMAD.SHL.U32 R5, R101.reuse, 0x40, RZ ;  /* 0x0000004065057824 */ /* 0x040fe400078e00ff */
[----:B------:R-:W-:Y:S02]  /*4630*/  HFMA2 R111, -RZ, RZ, 0, 0 ;  /* 0x00000000ff6f7431 */ /* 0x000fe400000001ff */
[C---:B------:R-:W-:Y:S01]  /*4640*/  IMAD.SHL.U32 R0, R101.reuse, 0x20, RZ ;  /* 0x0000002065007824 */ /* 0x040fe200078e00ff */
[----:B------:R-:W-:Y:S01]  /*4650*/  CS2R R106, SRZ ;  /* 0x00000000006a7805 */ /* 0x000fe2000001ff00 */
[----:B------:R-:W-:Y:S01]  /*4660*/  IMAD.SHL.U32 R2, R101, 0x2, RZ ;  /* 0x0000000265027824 */ /* 0x000fe200078e00ff */
[----:B------:R-:W-:Y:S01]  /*4670*/  UMOV UR43, 0x400 ;  /* 0x00000400002b7882 */ /* 0x000fe20000000000 */
[----:B------:R-:W1:Y:S01]  /*4680*/  LDC R99, c[0x0][0x370] ;  /* 0x0000dc00ff637b82 */ /* 0x000e620000000800 */
[----:B------:R-:W-:Y:S01]  /*4690*/  ULEA UR43, UR37, UR43, 0x18 ;  /* 0x0000002b252b7291 */ /* 0x000fe2000f8ec0ff */
[----:B------:R-:W-:Y:S01]  /*46a0*/  LOP3.LUT R7, R5, 0x180, RZ, 0xc0, !PT ;  /* 0x0000018005077812 */ /* 0x000fe200078ec0ff */
[C---:B------:R-:W-:Y:S01]  /*46b0*/  IMAD.SHL.U32 R103, R101.reuse, 0x8, RZ ;  /* 0x0000000865677824 */ /* 0x040fe200078e00ff */
[----:B------:R-:W-:Y:S01]  /*46c0*/  LOP3.LUT R0, R0, 0xc00, RZ, 0xc0, !PT ;  /* 0x00000c0000007812 */ /* 0x000fe200078ec0ff */
[----:B------:R-:W-:Y:S01]  /*46d0*/  IMAD.U32 R46, R101, 0x10000, RZ ;  /* 0x00010000652e7824 */ /* 0x000fe200078e00ff */
[----:B------:R-:W-:Y:S01]  /*46e0*/  LOP3.LUT R2, R7, 0x20, R2, 0xf8, !PT ;  /* 0x0000002007027812 */ /* 0x000fe200078ef802 */
[----:B------:R-:W-:Y:S01]  /*46f0*/  UIADD3 UR4, UPT, UPT, UR43, 0x1200, URZ ;  /* 0x000012002b047890 */ /* 0x000fe2000fffe0ff */
[----:B------:R-:W2:Y:S01]  /*4700*/  LDC R42, c[0x0][0xb0c] ;  /* 0x0002c300ff2a7b82 */ /* 0x000ea20000000800 */
[----:B------:R-:W-:Y:S01]  /*4710*/  LOP3.LUT R0, R0, 0x40, R5, 0xf8, !PT ;  /* 0x0000004000007812 */ /* 0x000fe200078ef805 */
[----:B------:R-:W-:Y:S01]  /*4720*/  IMAD.MOV.U32 R44, RZ, RZ, RZ ;  /* 0x000000ffff2c7224 */ /* 0x000fe200078e00ff */
[----:B------:R-:W-:Y:S01]  /*4730*/  LOP3.LUT R103, R2, 0x30, R103, 0x78, !PT ;  /* 0x0000003002677812 */ /* 0x000fe200078e7867 */
[----:B------:R-:W-:Y:S01]  /*4740*/  IMAD.MOV.U32 R108, RZ, RZ, RZ ;  /* 0x000000ffff6c7224 */ /* 0x000fe200078e00ff */
[----:B------:R-:W-:Y:S01]  /*4750*/  LOP3.LUT R0, R0, 0x200, R5, 0xf8, !PT ;  /* 0x0000020000007812 */ /* 0x000fe200078ef805 */
[----:B------:R-:W-:Y:S01]  /*4760*/  IMAD.SHL.U32 R5, R101, 0x10, RZ ;  /* 0x0000001065057824 */ /* 0x000fe200078e00ff */
[----:B------:R-:W-:Y:S01]  /*4770*/  LOP3.LUT R46, R46, 0x600000, RZ, 0xc0, !PT ;  /* 0x006000002e2e7812 */ /* 0x000fe200078ec0ff */
[----:B------:R-:W4:Y:S01]  /*4780*/  LDC R98, c[0x0][0xb20] ;  /* 0x0002c800ff627b82 */ /* 0x000f220000000800 */
[----:B------:R-:W3:Y:S01]  /*4790*/  LDS R3, [UR43+0x130] ;  /* 0x0001302bff037984 */ /* 0x000ee20008000800 */
[----:B------:R-:W-:Y:S01]  /*47a0*/  LOP3.LUT R103, R0, R103, RZ, 0xfc, !PT ;  /* 0x0000006700677212 */ /* 0x000fe200078efcff */
[----:B------:R-:W-:Y:S01]  /*47b0*/  IMAD.U32 R109, RZ, RZ, UR4 ;  /* 0x00000004ff6d7e24 */ /* 0x000fe2000f8e00ff */
[----:B------:R-:W-:Y:S01]  /*47c0*/  LOP3.LUT R5, R5, 0x20, RZ, 0xc0, !PT ;  /* 0x0000002005057812 */ /* 0x000fe200078ec0ff */
[----:B------:R-:W1:Y:S01]  /*47d0*/  LDCU.64 UR46, c[0x0][0x348] ;  /* 0x00006900ff2e77ac */ /* 0x000e620008000a00 */
[----:B------:R-:W-:-:S02]  /*47e0*/  IADD3 R102, PT, PT, R103, UR43, RZ ;  /* 0x0000002b67667c10 */ /* 0x000fc4000fffe0ff */
[----:B------:R-:W1:Y:S01]  /*47f0*/  LDC R41, c[0x0][0xb30] ;  /* 0x0002cc00ff297b82 */ /* 0x000e620000000800 */
[----:B------:R-:W1:Y:S01]  /*4800*/  LDCU.64 UR38, c[0x0][0x888] ;  /* 0x00011100ff2677ac */ /* 0x000e620008000a00 */
[----:B------:R-:W-:Y:S01]  /*4810*/  IADD3 R102, PT, PT, -R5, 0x200, R102 ;  /* 0x0000020005667810 */ /* 0x000fe20007ffe166 */
[----:B------:R-:W-:-:S05]  /*4820*/  UIADD3 UR42, UPT, UPT, UR43, 0x200, URZ ;  /* 0x000002002b2a7890 */ /* 0x000fca000fffe0ff */
[----:B------:R-:W1:Y:S08]  /*4830*/  LDC.64 R88, c[0x0][0xb10] ;  /* 0x0002c400ff587b82 */ /* 0x000e700000000a00 */
[----:B------:R-:W1:Y:S08]  /*4840*/  LDC.64 R38, c[0x0][0xb18] ;  /* 0x0002c600ff267b82 */ /* 0x000e700000000a00 */
[----:B------:R-:W1:Y:S08]  /*4850*/  LDC.64 R84, c[0x0][0x888] ;  /* 0x00022200ff547b82 */ /* 0x000e700000000a00 */
[----:B------:R-:W1:Y:S01]  /*4860*/  LDC.64 R36, c[0x0][0xb28] ;  /* 0x0002ca00ff247b82 */ /* 0x000e620000000a00 */
[----:B---3--:R-:W-:-:S07]  /*4870*/  IMAD.IADD R46, R3, 0x1, R46 ;  /* 0x00000001032e7824 */ /* 0x008fce00078e022e */
[----:B------:R-:W3:Y:S08]  /*4880*/  LDC.64 R86, c[0x0][0x890] ;  /* 0x00022400ff567b82 */ /* 0x000ef00000000a00 */
[----:B------:R-:W1:Y:S08]  /*4890*/  LDC.64 R82, c[0x0][0x8b0] ;  /* 0x00022c00ff527b82 */ /* 0x000e700000000a00 */
[----:B------:R-:W1:Y:S08]  /*48a0*/  LDC.64 R80, c[0x0][0x8a8] ;  /* 0x00022a00ff507b82 */ /* 0x000e700000000a00 */
[----:B--2-4-:R-:W1:Y:S02]  /*48b0*/  LDC R100, c[0x0][0x374] ;  /* 0x0000dd00ff647b82 */ /* 0x014e640000000800 */
.L_x_96:
[----:B------:R-:W-:Y:S02]  /*48c0*/  LEA R0, R111, UR43, 0x3 ;  /* 0x0000002b6f007c11 */ /* 0x000fe4000f8e18ff */
[----:B------:R-:W-:Y:S02]  /*48d0*/  SHF.L.U32 R3, R107, 0x1f, RZ ;  /* 0x0000001f6b037819 */ /* 0x000fe400000006ff */
[----:B------:R-:W-:Y:S02]  /*48e0*/  LEA R16, R111, UR43, 0x4 ;  /* 0x0000002b6f107c11 */ /* 0x000fe4000f8e20ff */
[----:B--2---:R-:W2:Y:S02]  /*48f0*/  SYNCS.PHASECHK.TRANS64.TRYWAIT P0, [R0+URZ+0x80], R3 ;  /* 0x00008003000075a7 */ /* 0x004ea400080011ff */
[----:B-12---:R-:W-:Y:S05]  /*4900*/  @!P0 BRA `(.L_x_79) ;  /* 0x00000020007c8947 */ /* 0x006fea0003800000 */
.L_x_132:
[----:B------:R-:W4:Y:S01]  /*4910*/  LDC.64 R12, c[0x0][0xb10] ;  /* 0x0002c400ff0c7b82 */ /* 0x000f220000000a00 */
[----:B------:R-:W3:Y:S01]  /*4920*/  LDS.128 R16, [R16+0x110] ;  /* 0x0001100010107984 */ /* 0x000ee20000000c00 */
[----:B-1----:R-:W-:Y:S01]  /*4930*/  ISETP.NE.AND P1, PT, R41, 0x1, PT ;  /* 0x000000012900780c */ /* 0x002fe20003f25270 */
[----:B--2---:R-:W-:Y:S01]  /*4940*/  VIADD R0, R0, 0x90 ;  /* 0x0000009000007836 */ /* 0x004fe20000000000 */
[----:B------:R-:W-:Y:S04]  /*4950*/  ISETP.GE.AND P0, PT, R40, 0x1, PT ;  /* 0x000000012800780c */ /* 0x000fe80003f06270 */
[----:B------:R-:W1:Y:S01]  /*4960*/  LDC.64 R10, c[0x0][0xb18] ;  /* 0x0002c600ff0a7b82 */ /* 0x000e620000000a00 */
[----:B------:R-:W-:Y:S01]  /*4970*/  PRMT R0, RZ, 0x654, R0 ;  /* 0x00000654ff007816 */ /* 0x000fe20000000000 */
[----:B------:R-:W-:Y:S01]  /*4980*/  @!PT LDS RZ, [RZ] ;  /* 0x00000000fffff984 */ /* 0x000fe20000000800 */
[----:B------:R-:W-:Y:S01]  /*4990*/  @!PT LDS RZ, [RZ] ;  /* 0x00000000fffff984 */ /* 0x000fe20000000800 */
[----:B------:R-:W-:Y:S01]  /*49a0*/  @!PT LDS RZ, [RZ] ;  /* 0x00000000fffff984 */ /* 0x000fe20000000800 */
[----:B------:R-:W-:Y:S01]  /*49b0*/  @!PT LDS RZ, [RZ] ;  /* 0x00000000fffff984 */ /* 0x000fe20000000800 */
[----:B------:R2:W-:Y:S06]  /*49c0*/  MEMBAR.ALL.CTA ;  /* 0x0000000000007992 */ /* 0x0005ec0000008000 */
[----:B--2---:R-:W2:Y:S01]  /*49d0*/  FENCE.VIEW.ASYNC.S ;  /* 0x00000000000073c6 */ /* 0x004ea20000000000 */
[----:B------:R-:W1:Y:S08]  /*49e0*/  @!P1 LDC R14, c[0x0][0xb20] ;  /* 0x0002c800ff0e9b82 */ /* 0x000e700000000800 */
[----:B------:R-:W1:Y:S01]  /*49f0*/  @!P1 LDC R9, c[0x0][0xb0c] ;  /* 0x0002c300ff099b82 */ /* 0x000e620000000800 */
[----:B--2---:R2:W-:Y:S01]  /*4a00*/  SYNCS.ARRIVE.TRANS64.RED.A1T0 RZ, [R0+URZ], RZ ;  /* 0x000000ff00ff79a7 */ /* 0x0045e200081004ff */
[----:B---3--:R-:W-:Y:S04]  /*4a10*/  LOP3.LUT P4, RZ, R18, 0x1, RZ, 0xc0, !PT ;  /* 0x0000000112ff7812 */ /* 0x008fe8000788c0ff */
[----:B------:R-:W-:Y:S09]  /*4a20*/  P2R R110, PR, RZ, 0x10 ;  /* 0x00000010ff6e7803 */ /* 0x000ff20000000000 */
[----:B------:R-:W-:Y:S02]  /*4a30*/  @P4 MOV R45, R16 ;  /* 0x00000010002d4202 */ /* 0x000fe40000000f00 */
[----:B------:R-:W-:Y:S01]  /*4a40*/  @P4 LOP3.LUT R43, R17, 0xffff, RZ, 0xc0, !PT ;  /* 0x0000ffff112b4812 */ /* 0x000fe200078ec0ff */
[----:B--2-4-:R-:W-:Y:S06]  /*4a50*/  @!P0 BRA `(.L_x_80) ;  /* 0x0000000000a48947 */ /* 0x014fec0003800000 */
[----:B------:R-:W-:Y:S01]  /*4a60*/  IMAD.HI.U32 R21, R100, R39, RZ ;  /* 0x0000002764157227 */ /* 0x000fe200078e00ff */
[----:B------:R-:W-:Y:S02]  /*4a70*/  ISETP.NE.AND P0, PT, R38, 0x1, PT ;  /* 0x000000012600780c */ /* 0x000fe40003f05270 */
[----:B------:R-:W-:Y:S01]  /*4a80*/  ISETP.NE.AND P2, PT, R40, 0x1, PT ;  /* 0x000000012800780c */ /* 0x000fe20003f45270 */
[----:B------:R-:W-:Y:S01]  /*4a90*/  IMAD.HI.U32 R20, R99, R88, RZ ;  /* 0x0000005863147227 */ /* 0x000fe200078e00ff */
[----:B------:R-:W-:Y:S02]  /*4aa0*/  SHF.R.U32.HI R21, RZ, R98, R21 ;  /* 0x00000062ff157219 */ /* 0x000fe40000011615 */
[----:B------:R-:W-:Y:S01]  /*4ab0*/  ISETP.NE.AND P3, PT, R42, 0x1, PT ;  /* 0x000000012a00780c */ /* 0x000fe20003f65270 */
[----:B------:R-:W-:Y:S01]  /*4ac0*/  IMAD.HI.U32 R24, R45, R88, RZ ;  /* 0x000000582d187227 */ /* 0x000fe200078e00ff */
[----:B------:R-:W-:Y:S02]  /*4ad0*/  SHF.R.U32.HI R20, RZ, R89, R20 ;  /* 0x00000059ff147219 */ /* 0x000fe40000011614 */
[----:B------:R-:W-:Y:S01]  /*4ae0*/  SEL R3, R100, R21, !P0 ;  /* 0x0000001564037207 */ /* 0x000fe20004000000 */
[----:B------:R-:W-:Y:S01]  /*4af0*/  IMAD.HI.U32 R21, R43, R39, RZ ;  /* 0x000000272b157227 */ /* 0x000fe200078e00ff */
[----:B------:R-:W-:Y:S02]  /*4b00*/  SEL R7, R99, R20, !P3 ;  /* 0x0000001463077207 */ /* 0x000fe40005800000 */
[----:B------:R-:W-:Y:S01]  /*4b10*/  SHF.R.U32.HI R24, RZ, R89, R24 ;  /* 0x00000059ff187219 */ /* 0x000fe20000011618 */
[-C--:B------:R-:W-:Y:S04]  /*4b20*/  IMAD.HI.U32 R20, R3, R36.reuse, RZ ;  /* 0x0000002403147227 */ /* 0x080fe800078e00ff */
[----:B------:R-:W-:Y:S01]  /*4b30*/  IMAD.HI.U32 R22, R7, R36, RZ ;  /* 0x0000002407167227 */ /* 0x000fe200078e00ff */
[-C--:B------:R-:W-:Y:S02]  /*4b40*/  @P2 SHF.R.U32.HI R3, RZ, R37.reuse, R20 ;  /* 0x00000025ff032219 */ /* 0x080fe40000011614 */
[----:B------:R-:W-:Y:S02]  /*4b50*/  SHF.R.U32.HI R20, RZ, R98, R21 ;  /* 0x00000062ff147219 */ /* 0x000fe40000011615 */
[----:B------:R-:W-:Y:S01]  /*4b60*/  @P2 SHF.R.U32.HI R7, RZ, R37, R22 ;  /* 0x00000025ff072219 */ /* 0x000fe20000011616 */
[C---:B------:R-:W-:Y:S01]  /*4b70*/  IMAD R2, R40.reuse, R3, RZ ;  /* 0x0000000328027224 */ /* 0x040fe200078e02ff */
[----:B------:R-:W-:Y:S02]  /*4b80*/  SEL R5, R43, R20, !P0 ;  /* 0x000000142b057207 */ /* 0x000fe40004000000 */
[----:B------:R-:W-:Y:S01]  /*4b90*/  SEL R3, R45, R24, !P3 ;  /* 0x000000182d037207 */ /* 0x000fe20005800000 */
[----:B------:R-:W-:Y:S01]  /*4ba0*/  IMAD R4, R40, R7, RZ ;  /* 0x0000000728047224 */ /* 0x000fe200078e02ff */
[C---:B------:R-:W-:Y:S01]  /*4bb0*/  ISETP.GE.AND P0, PT, R5.reuse, R2, PT ;  /* 0x000000020500720c */ /* 0x040fe20003f06270 */
[----:B------:R-:W-:Y:S03]  /*4bc0*/  IMAD.HI.U32 R6, R5, R36, RZ ;  /* 0x0000002405067227 */ /* 0x000fe600078e00ff */
[----:B------:R-:W-:Y:S01]  /*4bd0*/  ISETP.GE.OR P0, PT, R3, R4, P0 ;  /* 0x000000040300720c */ /* 0x000fe20000706670 */
[----:B------:R-:W-:Y:S01]  /*4be0*/  IMAD.MOV R4, RZ, RZ, -R3 ;  /* 0x000000ffff047224 */ /* 0x000fe200078e0a03 */
[-C--:B------:R-:W-:Y:S03]  /*4bf0*/  SHF.R.U32.HI R6, RZ, R37.reuse, R6 ;  /* 0x00000025ff067219 */ /* 0x080fe60000011606 */
[----:B------:R-:W-:Y:S01]  /*4c00*/  IMAD R45, R42, R4, R45 ;  /* 0x000000042a2d7224 */ /* 0x000fe200078e022d */
[----:B------:R-:W-:Y:S05]  /*4c10*/  SEL R15, R5, R6, !P2 ;  /* 0x00000006050f7207 */ /* 0x000fea0005000000 */
[----:B------:R-:W-:Y:S02]  /*4c20*/  IMAD.MOV R6, RZ, RZ, -R15 ;  /* 0x000000ffff067224 */ /* 0x000fe400078e0a0f */
[C---:B------:R-:W-:Y:S04]  /*4c30*/  @!P0 IMAD.HI.U32 R2, R3.reuse, R36, RZ ;  /* 0x0000002403028227 */ /* 0x040fe800078e00ff */
[----:B------:R-:W-:Y:S01]  /*4c40*/  IMAD R6, R40, R6, R5 ;  /* 0x0000000628067224 */ /* 0x000fe200078e0205 */
[----:B------:R-:W-:Y:S04]  /*4c50*/  @!P0 SHF.R.U32.HI R2, RZ, R37, R2 ;  /* 0x00000025ff028219 */ /* 0x000fe80000011602 */
[----:B------:R-:W-:Y:S02]  /*4c60*/  @!P0 SEL R0, R3, R2, !P2 ;  /* 0x0000000203008207 */ /* 0x000fe40005000000 */
[----:B------:R-:W-:Y:S02]  /*4c70*/  IADD3 R2, PT, PT, -R5, RZ, RZ ;  /* 0x000000ff05027210 */ /* 0x000fe40007ffe1ff */
[----:B------:R-:W-:Y:S01]  /*4c80*/  @!P0 IADD3 R8, PT, PT, R15, -R0, RZ ;  /* 0x800000000f088210 */ /* 0x000fe20007ffe0ff */
[----:B------:R-:W-:Y:S02]  /*4c90*/  @!P0 IMAD R0, R7, R6, R0 ;  /* 0x0000000607008224 */ /* 0x000fe400078e0200 */
[----:B------:R-:W-:Y:S02]  /*4ca0*/  IMAD R43, R38, R2, R43 ;  /* 0x00000002262b7224 */ /* 0x000fe400078e022b */
[----:B------:R-:W-:Y:S02]  /*4cb0*/  @!P0 IMAD R5, R8, R40, R3 ;  /* 0x0000002808058224 */ /* 0x000fe400078e0203 */
[----:B------:R-:W-:Y:S04]  /*4cc0*/  @!P0 IMAD.MOV.U32 R3, RZ, RZ, R0 ;  /* 0x000000ffff038224 */ /* 0x000fe800078e0000 */
[----:B------:R-:W-:Y:S02]  /*4cd0*/  IMAD R45, R3, R42, R45 ;  /* 0x0000002a032d7224 */ /* 0x000fe400078e022d */
[----:B------:R-:W-:Y:S07]  /*4ce0*/  IMAD R43, R5, R38, R43 ;  /* 0x00000026052b7224 */ /* 0x000fee00078e022b */
.L_x_80:
[----:B------:R-:W-:Y:S01]  /*4cf0*/  @!P1 IMAD.HI.U32 R0, R45, R12, RZ ;  /* 0x0000000c2d009227 */ /* 0x000fe200078e00ff */
[----:B-1----:R-:W-:Y:S01]  /*4d00*/  @!P1 ISETP.NE.AND P0, PT, R10, 0x1, PT ;  /* 0x000000010a00980c */ /* 0x002fe20003f05270 */
[----:B------:R-:W-:Y:S01]  /*4d10*/  ULOP3.LUT UP0, URZ, UR42, 0x1b0, URZ, 0xc0, !UPT ;  /* 0x000001b02aff7892 */ /* 0x000fe2000f80c0ff */
[----:B------:R-:W-:Y:S01]  /*4d20*/  @!P1 ISETP.NE.AND P2, PT, R9, 0x1, PT ;  /* 0x000000010900980c */ /* 0x000fe20003f45270 */
[----:B------:R-:W-:Y:S01]  /*4d30*/  @!P1 IMAD.HI.U32 R3, R43, R11, RZ ;  /* 0x0000000b2b039227 */ /* 0x000fe200078e00ff */
[----:B------:R-:W-:Y:S02]  /*4d40*/  @!P1 SHF.R.U32.HI R0, RZ, R13, R0 ;  /* 0x0000000dff009219 */ /* 0x000fe40000011600 */
[----:B------:R-:W-:Y:S01]  /*4d50*/  @P4 SHF.R.U32.HI R105, RZ, 0x10, R17 ;  /* 0x00000010ff694819 */ /* 0x000fe20000011611 */
[----:B------:R-:W-:Y:S01]  /*4d60*/  VIADD R111, R111, 0x1 ;  /* 0x000000016f6f7836 */ /* 0x000fe20000000000 */
[----:B------:R-:W-:Y:S02]  /*4d70*/  @!P1 SHF.R.U32.HI R2, RZ, R14, R3 ;  /* 0x0000000eff029219 */ /* 0x000fe40000011603 */
[----:B------:R-:W-:Y:S02]  /*4d80*/  @!P1 SEL R3, R45, R0, !P2 ;  /* 0x000000002d039207 */ /* 0x000fe40005000000 */
[----:B------:R-:W-:Y:S05]  /*4d90*/  @!P1 SEL R2, R43, R2, !P0 ;  /* 0x000000022b029207 */ /* 0x000fea0004000000 */
[----:B------:R-:W-:Y:S02]  /*4da0*/  @!P1 IMAD.IADD R0, R2, 0x1, -R3 ;  /* 0x0000000102009824 */ /* 0x000fe400078e0a03 */
[----:B------:R-:W-:Y:S02]  /*4db0*/  @!P1 IMAD.IADD R2, R3, 0x1, -R2 ;  /* 0x0000000103029824 */ /* 0x000fe400078e0a02 */
[----:B------:R-:W-:Y:S02]  /*4dc0*/  @!P1 IMAD R45, R0, R9, R45 ;  /* 0x00000009002d9224 */ /* 0x000fe400078e022d */
[----:B------:R-:W-:Y:S01]  /*4dd0*/  @!P1 IMAD R43, R2, R10, R43 ;  /* 0x0000000a022b9224 */ /* 0x000fe200078e022b */
[----:B------:R-:W-:Y:S06]  /*4de0*/  BRA.U !UP0, `(.L_x_81) ;  /* 0x0000000108407547 */ /* 0x000fec000b800000 */
[----:B------:R-:W1:Y:S01]  /*4df0*/  LDCU.64 UR8, c[0x4][0x80] ;  /* 0x01001000ff0877ac */ /* 0x000e620008000a00 */
[----:B------:R-:W-:Y:S01]  /*4e00*/  MOV R3, 0x0 ;  /* 0x0000000000037802 */ /* 0x000fe20000000f00 */
[----:B------:R-:W-:Y:S02]  /*4e10*/  HFMA2 R12, -RZ, RZ, 0, 5.9604644775390625e-08 ;  /* 0x00000001ff0c7431 */ /* 0x000fe400000001ff */
[----:B------:R-:W-:Y:S02]  /*4e20*/  IMAD.MOV.U32 R8, RZ, RZ, 0x70 ;  /* 0x00000070ff087424 */ /* 0x000fe400078e00ff */
[----:B------:R-:W-:Y:S01]  /*4e30*/  IMAD.MOV.U32 R13, RZ, RZ, RZ ;  /* 0x000000ffff0d7224 */ /* 0x000fe200078e00ff */
[----:B------:R-:W2:Y:S01]  /*4e40*/  LDCU.64 UR6, c[0x4][0x88] ;  /* 0x01001100ff0677ac */ /* 0x000ea20008000a00 */
[----:B------:R-:W3:Y:S01]  /*4e50*/  LDC.64 R2, c[0x4][R3] ;  /* 0x0100000003027b82 */ /* 0x000ee20000000a00 */
[----:B------:R-:W4:Y:S01]  /*4e60*/  LDCU.64 UR4, c[0x4][0x8] ;  /* 0x01000100ff0477ac */ /* 0x000f220008000a00 */
[----:B-1----:R-:W-:Y:S01]  /*4e70*/  MOV R5, UR9 ;  /* 0x0000000900057c02 */ /* 0x002fe20008000f00 */
[----:B------:R-:W-:Y:S01]  /*4e80*/  IMAD.U32 R4, RZ, RZ, UR8 ;  /* 0x00000008ff047e24 */ /* 0x000fe2000f8e00ff */
[----:B--2---:R-:W-:Y:S01]  /*4e90*/  MOV R7, UR7 ;  /* 0x0000000700077c02 */ /* 0x004fe20008000f00 */
[----:B------:R-:W-:Y:S01]  /*4ea0*/  IMAD.U32 R6, RZ, RZ, UR6 ;  /* 0x00000006ff067e24 */ /* 0x000fe2000f8e00ff */
[----:B----4-:R-:W-:Y:S01]  /*4eb0*/  MOV R11, UR5 ;  /* 0x00000005000b7c02 */ /* 0x010fe20008000f00 */
[----:B------:R-:W-:Y:S02]  /*4ec0*/  IMAD.U32 R10, RZ, RZ, UR4 ;  /* 0x00000004ff0a7e24 */ /* 0x000fe4000f8e00ff */
[----:B------:R-:W-:Y:S07]  /*4ed0*/  LEPC R20, `(.L_x_81) ;  /* 0x000000001014794e */ /* 0x000fee0000000000 */
[----:B---3-5:R-:W-:Y:S05]  /*4ee0*/  CALL.ABS.NOINC R2 ;  /* 0x0000000002007343 */ /* 0x028fea0003c00000 */
.L_x_81:
[----:B------:R-:W-:Y:S01]  /*4ef0*/  LOP3.LUT P0, RZ, R109, 0x1b0, RZ, 0xc0, !PT ;  /* 0x000001b06dff7812 */ /* 0x000fe2000780c0ff */
[----:B------:R-:W-:Y:S11]  /*4f00*/  BSSY.RECONVERGENT B6, `(.L_x_82) ;  /* 0x0000013000067945 */ /* 0x000ff60003800200 */
[----:B------:R-:W-:Y:S01]  /*4f10*/  @!UPT UIADD3 URZ, UPT, UPT, URZ, URZ, URZ ;  /* 0x000000fffffff290 */ /* 0x000fe2000fffe0ff */
[----:B------:R-:W-:Y:S05]  /*4f20*/  @!P0 BRA `(.L_x_83) ;  /* 0x0000000000408947 */ /* 0x000fea0003800000 */
        /* <DEDUP_REMOVED lines=16> */
.L_x_83:
[----:B------:R-:W-:Y:S05]  /*5030*/  BSYNC.RECONVERGENT B6 ;  /* 0x0000000000067941 */ /* 0x000fea0003800200 */
.L_x_82:
[----:B------:R-:W-:Y:S01]  /*5040*/  ISETP.NE.U32.AND P3, PT, R86, RZ, PT ;  /* 0x000000ff5600720c */ /* 0x000fe20003f65070 */
[----:B------:R-:W-:Y:S01]  /*5050*/  UISETP.NE.AND UP1, UPT, UR44, URZ, UPT ;  /* 0x000000ff2c00728c */ /* 0x000fe2000bf25270 */
[----:B------:R-:W-:Y:S02]  /*5060*/  ISETP.NE.U32.AND P4, PT, R82, RZ, PT ;  /* 0x000000ff5200720c */ /* 0x000fe40003f85070 */
[----:B------:R-:W-:Y:S02]  /*5070*/  ISETP.NE.AND.EX P3, PT, R87, RZ, PT, P3 ;  /* 0x000000ff5700720c */ /* 0x000fe40003f65330 */
[----:B------:R-:W-:Y:S02]  /*5080*/  PLOP3.LUT P1, PT, PT, PT, PT, 0x8, 0x80 ;  /* 0x000000000080781c */ /* 0x000fe40003f2e170 */
[----:B------:R-:W-:Y:S02]  /*5090*/  PLOP3.LUT P0, PT, PT, PT, UP1, 0x80, 0x8 ;  /* 0x000000000008781c */ /* 0x000fe40003f0f018 */
[----:B------:R-:W-:Y:S02]  /*50a0*/  ISETP.NE.AND.EX P4, PT, R83, RZ, PT, P4 ;  /* 0x000000ff5300720c */ /* 0x000fe40003f85340 */
[----:B------:R-:W1:Y:S09]  /*50b0*/  @UP1 LDCU.64 UR4, c[0x0][0x888] ;  /* 0x00011100ff0417ac */ /* 0x000e720008000a00 */
[----:B------:R-:W-:Y:S01]  /*50c0*/  @P0 PLOP3.LUT P1, PT, P3, PT, PT, 0x80, 0x8 ;  /* 0x000000000008081c */ /* 0x000fe20001f2f070 */
[----:B-1----:R-:W-:Y:S04]  /*50d0*/  @UP1 UISETP.NE.U32.AND UP0, UPT, UR4, URZ, UPT ;  /* 0x000000ff0400128c */ /* 0x002fe8000bf05070 */
[----:B------:R-:W-:Y:S04]  /*50e0*/  @UP1 UISETP.NE.AND.EX UP0, UPT, UR5, URZ, UPT, UP0 ;  /* 0x000000ff0500128c */ /* 0x000fe8000bf05300 */
[----:B------:R-:W-:Y:S01]  /*50f0*/  @UP1 USEL UR4, URZ, 0xffffffff, UP0 ;  /* 0xffffffffff041887 */ /* 0x000fe20008000000 */
[----:B------:R-:W-:Y:S11]  /*5100*/  @!P3 BRA `(.L_x_84) ;  /* 0x00000000002cb947 */ /* 0x000ff60003800000 */
[----:B------:R-:W-:Y:S01]  /*5110*/  ISETP.NE.U32.AND P2, PT, R84, RZ, PT ;  /* 0x000000ff5400720c */ /* 0x000fe20003f45070 */
[----:B------:R-:W-:Y:S03]  /*5120*/  IMAD.MOV.U32 R96, RZ, RZ, 0x1 ;  /* 0x00000001ff607424 */ /* 0x000fe600078e00ff */
[----:B------:R-:W-:Y:S11]  /*5130*/  ISETP.NE.AND.EX P2, PT, R85, RZ, PT, P2 ;  /* 0x000000ff5500720c */ /* 0x000ff60003f45320 */
[----:B------:R-:W-:Y:S02]  /*5140*/  @!UPT UIADD3 URZ, UPT, UPT, URZ, URZ, URZ ;  /* 0x000000fffffff290 */ /* 0x000fe4000fffe0ff */
[----:B------:R-:W1:Y:S01]  /*5150*/  @P2 LDC.64 R2, c[0x0][0x888] ;  /* 0x00022200ff022b82 */ /* 0x000e620000000a00 */
[----:B------:R-:W-:Y:S04]  /*5160*/  @P2 IMAD R0, R86, UR36, RZ ;  /* 0x0000002456002c24 */ /* 0x000fe8000f8e02ff */
[----:B-1----:R-:W-:Y:S04]  /*5170*/  @P2 IMAD.WIDE R2, R0, 0x4, R2 ;  /* 0x0000000400022825 */ /* 0x002fe800078e0202 */
[----:B------:R-:W-:Y:S01]  /*5180*/  HFMA2 R0, -RZ, RZ, 0, 5.9604644775390625e-08 ;  /* 0x00000001ff007431 */ /* 0x000fe200000001ff */
[----:B-----5:R1:W5:Y:S04]  /*5190*/  @P2 LDG.E R49, desc[UR40][R2.64] ;  /* 0x0000002802312981 */ /* 0x020368000c1e1900 */
[----:B------:R-:W-:Y:S01]  /*51a0*/  @!P2 PRMT R96, R0, 0x7610, R96 ;  /* 0x000076100060a816 */ /* 0x000fe20000000060 */
[----:B-1----:R-:W2:Y:S06]  /*51b0*/  @!P2 LDC R49, c[0x0][0x880] ;  /* 0x00022000ff31ab82 */ /* 0x002eac0000000800 */
.L_x_84:
[----:B------:R-:W-:Y:S05]  /*51c0*/  @!P4 BRA `(.L_x_85) ;  /* 0x000000000020c947 */ /* 0x000fea0003800000 */
[----:B------:R-:W-:Y:S04]  /*51d0*/  ISETP.NE.U32.AND P2, PT, R80, RZ, PT ;  /* 0x000000ff5000720c */ /* 0x000fe80003f45070 */
[----:B------:R-:W-:Y:S11]  /*51e0*/  ISETP.NE.AND.EX P2, PT, R81, RZ, PT, P2 ;  /* 0x000000ff5100720c */ /* 0x000ff60003f45320 */
[----:B------:R-:W-:Y:S02]  /*51f0*/  @!UPT UIADD3 URZ, UPT, UPT, URZ, URZ, URZ ;  /* 0x000000fffffff290 */ /* 0x000fe4000fffe0ff */
[----:B------:R-:W1:Y:S01]  /*5200*/  @P2 LDC.64 R2, c[0x0][0x8a8] ;  /* 0x00022a00ff022b82 */ /* 0x000e620000000a00 */
[----:B------:R-:W-:Y:S04]  /*5210*/  @P2 IMAD R0, R82, UR36, RZ ;  /* 0x0000002452002c24 */ /* 0x000fe8000f8e02ff */
[----:B-1----:R-:W-:Y:S05]  /*5220*/  @P2 IMAD.WIDE R2, R0, 0x4, R2 ;  /* 0x0000000400022825 */ /* 0x002fea00078e0202 */
[----:B-----5:R1:W5:Y:S02]  /*5230*/  @P2 LDG.E R47, desc[UR40][R2.64] ;  /* 0x00000028022f2981 */ /* 0x020364000c1e1900 */
[----:B-1----:R-:W3:Y:S02]  /*5240*/  @!P2 LDC R47, c[0x0][0x8a0] ;  /* 0x00022800ff2fab82 */ /* 0x002ee40000000800 */
.L_x_85:
[----:B--2--5:R-:W-:Y:S01]  /*5250*/  @P0 FSETP.NEU.AND P4, PT, R49, RZ, PT ;  /* 0x000000ff3100020b */ /* 0x024fe20003f8d000 */
[----:B------:R-:W-:Y:S01]  /*5260*/  IMAD.U32 R0, RZ, RZ, UR4 ;  /* 0x00000004ff007e24 */ /* 0x000fe2000f8e00ff */
[----:B------:R-:W-:Y:S01]  /*5270*/  @P0 LOP3.LUT P2, RZ, R96, 0xff, RZ, 0xc0, !PT ;  /* 0x000000ff60ff0812 */ /* 0x000fe2000784c0ff */
[----:B------:R-:W-:Y:S01]  /*5280*/  BSSY B1, `(.L_x_86) ;  /* 0x0000039000017945 */ /* 0x000fe20003800000 */
[----:B------:R-:W-:Y:S02]  /*5290*/  @P0 SEL R9, RZ, 0xffffffff, P4 ;  /* 0xffffffffff090807 */ /* 0x000fe40002000000 */
[----:B------:R-:W-:Y:S02]  /*52a0*/  CS2R R54, SRZ ;  /* 0x0000000000367805 */ /* 0x000fe4000001ff00 */
[----:B------:R-:W-:Y:S02]  /*52b0*/  LEA R92, R44, UR43, 0x3 ;  /* 0x0000002b2c5c7c11 */ /* 0x000fe4000f8e18ff */
[----:B------:R-:W-:Y:S02]  /*52c0*/  CS2R R52, SRZ ;  /* 0x0000000000347805 */ /* 0x000fe4000001ff00 */
[----:B------:R-:W-:Y:S02]  /*52d0*/  @P1 SEL R9, R0, R9, !P2 ;  /* 0x0000000900091207 */ /* 0x000fe40005000000 */
[----:B------:R-:W-:Y:S02]  /*52e0*/  CS2R R58, SRZ ;  /* 0x00000000003a7805 */ /* 0x000fe4000001ff00 */
[----:B------:R-:W-:Y:S02]  /*52f0*/  SHF.L.U32 R7, R108, 0x1f, RZ ;  /* 0x0000001f6c077819 */ /* 0x000fe400000006ff */
[----:B------:R-:W-:Y:S02]  /*5300*/  CS2R R56, SRZ ;  /* 0x0000000000387805 */ /* 0x000fe4000001ff00 */
[----:B------:R-:W-:Y:S02]  /*5310*/  @P0 LOP3.LUT R9, R9, 0x1, RZ, 0xc0, !PT ;  /* 0x0000000109090812 */ /* 0x000fe400078ec0ff */
[C---:B------:R-:W-:Y:S02]  /*5320*/  LEA.HI R5, R44.reuse, R44, RZ, 0x1 ;  /* 0x0000002c2c057211 */ /* 0x040fe400078f08ff */
[----:B------:R-:W-:Y:S02]  /*5330*/  ISETP.NE.U32.OR P1, PT, R9, 0x1, !P0 ;  /* 0x000000010900780c */ /* 0x000fe40004725470 */
[----:B------:R-:W-:Y:S01]  /*5340*/  PLOP3.LUT P5, PT, PT, PT, PT, 0x8, 0x80 ;  /* 0x000000000080781c */ /* 0x000fe20003fae170 */
[C---:B------:R-:W-:Y:S01]  /*5350*/  IMAD.SHL.U32 R3, R5.reuse, 0x20, RZ ;  /* 0x0000002005037824 */ /* 0x040fe200078e00ff */
[----:B------:R-:W-:Y:S04]  /*5360*/  LOP3.LUT R5, R5, 0xffe, RZ, 0xc0, !PT ;  /* 0x00000ffe05057812 */ /* 0x000fe800078ec0ff */
[----:B------:R-:W-:Y:S01]  /*5370*/  LOP3.LUT R3, R3, 0xffffffc0, RZ, 0xc0, !PT ;  /* 0xffffffc003037812 */ /* 0x000fe200078ec0ff */
[----:B------:R-:W-:Y:S04]  /*5380*/  IMAD.IADD R32, R44, 0x1, -R5 ;  /* 0x000000012c207824 */ /* 0x000fe800078e0a05 */
[----:B------:R-:W-:Y:S01]  /*5390*/  @P1 SHF.L.U32 R2, R106, 0x1f, RZ ;  /* 0x0000001f6a021819 */ /* 0x000fe200000006ff */
[----:B------:R-:W-:Y:S03]  /*53a0*/  IMAD.IADD R3, R46, 0x1, R3 ;  /* 0x000000012e037824 */ /* 0x000fe600078e0203 */
[----:B------:R-:W1:Y:S01]  /*53b0*/  @P1 SYNCS.PHASECHK.TRANS64.TRYWAIT P0, [UR43+0x60], R2 ;  /* 0x00006002ff0015a7 */ /* 0x000e62000800112b */
[----:B------:R-:W-:Y:S01]  /*53c0*/  IMAD R32, R32, 0x100000, R3 ;  /* 0x0010000020207824 */ /* 0x000fe200078e0203 */
[----:B------:R2:W4:Y:S01]  /*53d0*/  SYNCS.PHASECHK.TRANS64.TRYWAIT P4, [R92+URZ+0xa0], R7 ;  /* 0x0000a0075c0075a7 */ /* 0x00052200080811ff */
[----:B-1----:R-:W-:Y:S01]  /*53e0*/  @P1 PLOP3.LUT P5, PT, P0, PT, PT, 0x8, 0x80 ;  /* 0x000000000080181c */ /* 0x002fe200007ae170 */
[----:B------:R-:W-:Y:S01]  /*53f0*/  @!UPT UIADD3 URZ, UPT, UPT, URZ, URZ, URZ ;  /* 0x000000fffffff290 */ /* 0x000fe2000fffe0ff */
[----:B--2---:R-:W-:Y:S11]  /*5400*/  @!P1 BRA `(.L_x_87) ;  /* 0x0000000000809947 */ /* 0x004ff60003800000 */
[----:B------:R-:W-:Y:S01]  /*5410*/  ISETP.NE.U32.AND P0, PT, RZ, UR38, PT ;  /* 0x00000026ff007c0c */ /* 0x000fe2000bf05070 */
[----:B------:R-:W-:Y:S01]  /*5420*/  BSSY B0, `(.L_x_88) ;  /* 0x0000012000007945 */ /* 0x000fe20003800000 */
[----:B------:R-:W-:Y:S02]  /*5430*/  FSETP.NEU.AND P2, PT, R49, RZ, PT ;  /* 0x000000ff3100720b */ /* 0x000fe40003f4d000 */
[----:B------:R-:W-:Y:S02]  /*5440*/  CS2R R58, SRZ ;  /* 0x00000000003a7805 */ /* 0x000fe4000001ff00 */
[----:B------:R-:W-:Y:S02]  /*5450*/  ISETP.NE.AND.EX P0, PT, RZ, UR39, PT, P0 ;  /* 0x00000027ff007c0c */ /* 0x000fe4000bf05300 */
[----:B------:R-:W-:Y:S02]  /*5460*/  CS2R R56, SRZ ;  /* 0x0000000000387805 */ /* 0x000fe4000001ff00 */
[----:B------:R-:W-:Y:S02]  /*5470*/  LOP3.LUT P1, RZ, R96, 0xff, RZ, 0xc0, !PT ;  /* 0x000000ff60ff7812 */ /* 0x000fe4000782c0ff */
[----:B------:R-:W-:Y:S02]  /*5480*/  CS2R R54, SRZ ;  /* 0x0000000000367805 */ /* 0x000fe4000001ff00 */
[----:B------:R-:W-:Y:S02]  /*5490*/  SEL R0, RZ, 0xffffffff, P2 ;  /* 0xffffffffff007807 */ /* 0x000fe40001000000 */
[----:B------:R-:W-:Y:S02]  /*54a0*/  CS2R R52, SRZ ;  /* 0x0000000000347805 */ /* 0x000fe4000001ff00 */
[----:B------:R-:W-:Y:S04]  /*54b0*/  SEL R3, RZ, 0xffffffff, P0 ;  /* 0xffffffffff037807 */ /* 0x000fe80000000000 */
[----:B------:R-:W-:Y:S04]  /*54c0*/  @P3 SEL R0, R3, R0, !P1 ;  /* 0x0000000003003207 */ /* 0x000fe80004800000 */
[----:B------:R-:W-:Y:S04]  /*54d0*/  LOP3.LUT R0, R0, 0x1, RZ, 0xc0, !PT ;  /* 0x0000000100007812 */ /* 0x000fe800078ec0ff */
[----:B------:R-:W-:Y:S01]  /*54e0*/  ISETP.NE.U32.AND P0, PT, R0, 0x1, PT ;  /* 0x000000010000780c */ /* 0x000fe20003f05070 */
[----:B------:R-:W-:Y:S01]  /*54f0*/  @!UPT UIADD3 URZ, UPT, UPT, URZ, URZ, URZ ;  /* 0x000000fffffff290 */ /* 0x000fe2000fffe0ff */
[----:B------:R-:W-:Y:S11]  /*5500*/  @!P5 BRA `(.L_x_89) ;  /* 0x00000000000cd947 */ /* 0x000ff60003800000 */
[----:B------:R-:W-:Y:S04]  /*5510*/  SHF.L.U32 R3, R106, 0x1f, RZ ;  /* 0x0000001f6a037819 */ /* 0x000fe800000006ff */
[----:B------:R-:W1:Y:S02]  /*5520*/  SYNCS.PHASECHK.TRANS64.TRYWAIT P1, [UR43+0x60], R3 ;  /* 0x00006003ff0075a7 */ /* 0x000e64000802112b */
[----:B-1----:R-:W-:Y:S05]  /*5530*/  @!P1 BRA `(.L_x_90) ;  /* 0x0000001400849947 */ /* 0x002fea0003800000 */
.L_x_89:
[----:B------:R-:W-:Y:S05]  /*5540*/  BSYNC B0 ;  /* 0x0000000000007941 */ /* 0x000fea0003800000 */
.L_x_88:
[----:B------:R2:W1:Y:S01]  /*5550*/  @P0 LDS.128 R56, [R103+UR43+0x200] ;  /* 0x0002002b67380984 */ /* 0x0004620008000c00 */
[----:B------:R-:W-:Y:S01]  /*5560*/  UIADD3 UR4, UPT, UPT, UR43, 0x68, URZ ;  /* 0x000000682b047890 */ /* 0x000fe2000fffe0ff */
[----:B------:R-:W-:Y:S02]  /*5570*/  LOP3.LUT R106, R106, 0x1, RZ, 0x3c, !PT ;  /* 0x000000016a6a7812 */ /* 0x000fe400078e3cff */
[----:B------:R2:W1:Y:S01]  /*5580*/  @P0 LDS.128 R52, [R102+0x10] ;  /* 0x0000100066340984 */ /* 0x0004620000000c00 */
[----:B------:R-:W-:Y:S01]  /*5590*/  UPRMT UR4, UR37, 0x654, UR4 ;  /* 0x0000065425047896 */ /* 0x000fe20008000004 */
[----:B------:R-:W-:Y:S01]  /*55a0*/  @!PT LDS RZ, [RZ] ;  /* 0x00000000fffff984 */ /* 0x000fe20000000800 */
[----:B------:R-:W-:Y:S01]  /*55b0*/  @!PT LDS RZ, [RZ] ;  /* 0x00000000fffff984 */ /* 0x000fe20000000800 */
[----:B------:R-:W-:Y:S01]  /*55c0*/  @!PT LDS RZ, [RZ] ;  /* 0x00000000fffff984 */ /* 0x000fe20000000800 */
[----:B------:R-:W-:Y:S01]  /*55d0*/  @!PT LDS RZ, [RZ] ;  /* 0x00000000fffff984 */ /* 0x000fe20000000800 */
[----:B------:R5:W-:Y:S06]  /*55e0*/  MEMBAR.ALL.CTA ;  /* 0x0000000000007992 */ /* 0x000bec0000008000 */
[----:B-----5:R-:W5:Y:S02]  /*55f0*/  FENCE.VIEW.ASYNC.S ;  /* 0x00000000000073c6 */ /* 0x020f640000000000 */
[----:B-----5:R-:W-:Y:S03]  /*5600*/  SYNCS.ARRIVE.TRANS64.RED.A1T0 RZ, [UR4], RZ ;  /* 0x000000ffffff79a7 */ /* 0x020fe60008100404 */
.L_x_87:
[----:B------:R-:W-:Y:S05]  /*5610*/  BSYNC B1 ;  /* 0x0000000000017941 */ /* 0x000fea0003800000 */
.L_x_86:
[----:B-1----:R-:W-:Y:S04]  /*5620*/  SHF.R.U32.HI R3, RZ, 0x15, R32 ;  /* 0x00000015ff037819 */ /* 0x002fe80000011620 */
[----:B------:R-:W-:Y:S01]  /*5630*/  LOP3.LUT P0, RZ, R3, 0x3, R104, 0x48, !PT ;  /* 0x0000000303ff7812 */ /* 0x000fe20007804868 */
[----:B------:R-:W-:Y:S01]  /*5640*/  @!UPT UIADD3 URZ, UPT, UPT, URZ, URZ, URZ ;  /* 0x000000fffffff290 */ /* 0x000fe2000fffe0ff */
[----:B----4-:R-:W-:Y:S11]  /*5650*/  @P4 BRA `(.L_x_91) ;  /* 0x0000000000084947 */ /* 0x010ff60003800000 */
[----:B------:R-:W1:Y:S02]  /*5660*/  SYNCS.PHASECHK.TRANS64.TRYWAIT P1, [R92+URZ+0xa0], R7 ;  /* 0x0000a0075c0075a7 */ /* 0x000e6400080211ff */
[----:B-1----:R-:W-:Y:S05]  /*5670*/  @!P1 BRA `(.L_x_92) ;  /* 0x00000014004c9947 */ /* 0x002fea0003800000 */
.L_x_91:
[----:B------:R-:W-:Y:S05]  /*5680*/  @!P0 BRA `(.L_x_93) ;  /* 0x0000000000408947 */ /* 0x000fea0003800000 */
[----:B------:R-:W4:Y:S01]  /*5690*/  LDCU.64 UR8, c[0x4][0x70] ;  /* 0x01000e00ff0877ac */ /* 0x000f220008000a00 */
[----:B------:R-:W-:Y:S01]  /*56a0*/  MOV R3, 0x0 ;  /* 0x0000000000037802 */ /* 0x000fe20000000f00 */
[----:B------:R-:W-:Y:S02]  /*56b0*/  HFMA2 R12, -RZ, RZ, 0, 5.9604644775390625e-08 ;  /* 0x00000001ff0c7431 */ /* 0x000fe400000001ff */
[----:B------:R-:W-:Y:S02]  /*56c0*/  IMAD.MOV.U32 R8, RZ, RZ, 0x192 ;  /* 0x00000192ff087424 */ /* 0x000fe400078e00ff */
[----:B------:R-:W-:Y:S01]  /*56d0*/  IMAD.MOV.U32 R13, RZ, RZ, RZ ;  /* 0x000000ffff0d7224 */ /* 0x000fe200078e00ff */
[----:B------:R-:W1:Y:S01]  /*56e0*/  LDCU.64 UR6, c[0x4][0x78] ;  /* 0x01000f00ff0677ac */ /* 0x000e620008000a00 */
[----:B------:R-:W2:Y:S01]  /*56f0*/  LDC.64 R2, c[0x4][R3] ;  /* 0x0100000003027b82 */ /* 0x000ea20000000a00 */
[----:B------:R-:W5:Y:S01]  /*5700*/  LDCU.64 UR4, c[0x4][0x10] ;  /* 0x01000200ff0477ac */ /* 0x000f620008000a00 */
[----:B----4-:R-:W-:Y:S01]  /*5710*/  MOV R5, UR9 ;  /* 0x0000000900057c02 */ /* 0x010fe20008000f00 */
[----:B------:R-:W-:Y:S01]  /*5720*/  IMAD.U32 R4, RZ, RZ, UR8 ;  /* 0x00000008ff047e24 */ /* 0x000fe2000f8e00ff */
[----:B-1----:R-:W-:Y:S01]  /*5730*/  MOV R7, UR7 ;  /* 0x0000000700077c02 */ /* 0x002fe20008000f00 */
[----:B------:R-:W-:Y:S01]  /*5740*/  IMAD.U32 R6, RZ, RZ, UR6 ;  /* 0x00000006ff067e24 */ /* 0x000fe2000f8e00ff */
[----:B-----5:R-:W-:Y:S01]  /*5750*/  MOV R11, UR5 ;  /* 0x00000005000b7c02 */ /* 0x020fe20008000f00 */
[----:B------:R-:W-:Y:S02]  /*5760*/  IMAD.U32 R10, RZ, RZ, UR4 ;  /* 0x00000004ff0a7e24 */ /* 0x000fe4000f8e00ff */
[----:B------:R-:W-:Y:S07]  /*5770*/  LEPC R20, `(.L_x_93) ;  /* 0x000000001014794e */ /* 0x000fee0000000000 */
[----:B--23--:R-:W-:Y:S05]  /*5780*/  CALL.ABS.NOINC R2 ;  /* 0x0000000002007343 */ /* 0x00cfea0003c00000 */
.L_x_93:
[----:B------:R-:W-:Y:S01]  /*5790*/  LOP3.LUT P0, RZ, R101, 0x60, RZ, 0xc0, !PT ;  /* 0x0000006065ff7812 */ /* 0x000fe2000780c0ff */
[----:B------:R-:W-:Y:S05]  /*57a0*/  WARPSYNC.ALL ;  /* 0x0000000000007948 */ /* 0x000fea0003800000 */
[----:B------:R-:W-:Y:S01]  /*57b0*/  R2UR UR4, R32 ;  /* 0x00000000200472ca */ /* 0x000fe200000e0000 */
[----:B------:R-:W-:Y:S01]  /*57c0*/  BSSY.RECONVERGENT B0, `(.L_x_94) ;  /* 0x00000a0000007945 */ /* 0x000fe20003800200 */
[-C--:B------:R-:W-:Y:S02]  /*57d0*/  F2FP.F16.E4M3.UNPACK_B R50, R56.reuse ;  /* 0x00000038ff32723e */ /* 0x080fe400020006ff */
[----:B------:R-:W-:Y:S02]  /*57e0*/  F2FP.F16.E4M3.UNPACK_B R63, R56.H1 ;  /* 0x00000038ff3f723e */ /* 0x000fe400030006ff */
[-C--:B------:R-:W-:Y:S01]  /*57f0*/  F2FP.F16.E4M3.UNPACK_B R56, R57.reuse ;  /* 0x00000039ff38723e */ /* 0x080fe200020006ff */
[--C-:B------:R-:W-:Y:S01]  /*5800*/  HADD2.F32 R48, -RZ, R50.reuse.H0_H0 ;  /* 0x20000032ff307230 */ /* 0x100fe20000004100 */
[----:B------:R-:W-:Y:S01]  /*5810*/  F2FP.F16.E4M3.UNPACK_B R57, R57.H1 ;  /* 0x00000039ff39723e */ /* 0x000fe200030006ff */
[----:B------:R-:W-:Y:S01]  /*5820*/  HADD2.F32 R50, -RZ, R50.H1_H1 ;  /* 0x30000032ff327230 */ /* 0x000fe20000004100 */
[-C--:B------:R-:W-:Y:S01]  /*5830*/  F2FP.F16.E4M3.UNPACK_B R66, R52.reuse ;  /* 0x00000034ff42723e */ /* 0x080fe200020006ff */
[--C-:B------:R-:W-:Y:S01]  /*5840*/  HADD2.F32 R51, -RZ, R63.reuse.H0_H0 ;  /* 0x2000003fff337230 */ /* 0x100fe20000004100 */
[----:B------:R-:W-:Y:S01]  /*5850*/  F2FP.F16.E4M3.UNPACK_B R68, R52.H1 ;  /* 0x00000034ff44723e */ /* 0x000fe200030006ff */
[----:B-1----:R-:W-:Y:S01]  /*5860*/  LDTM.16dp32bit_t0_t15.x32 R4, tmem[UR4] ;  /* 0x00000004000479ee */ /* 0x002fe20008a80000 */
[----:B------:R-:W3:Y:S01]  /*5870*/  LDTM.16dp32bit_t16_t31.x32 R4, tmem[UR4+0x20] ;  /* 0x00002004000479ee */ /* 0x000ee20008aa0000 */
[----:B------:R-:W-:Y:S01]  /*5880*/  NOP ;  /* 0x0000000000007918 */ /* 0x000fe20000000000 */
[----:B------:R-:W-:Y:S01]  /*5890*/  R2UR UR5, R92 ;  /* 0x000000005c0572ca */ /* 0x000fe200000e0000 */
[--C-:B------:R-:W-:Y:S01]  /*58a0*/  HADD2.F32 R65, -RZ, R66.reuse.H0_H0 ;  /* 0x20000042ff417230 */ /* 0x100fe20000004100 */
[----:B------:R-:W-:Y:S01]  /*58b0*/  F2FP.F16.E4M3.UNPACK_B R61, R58 ;  /* 0x0000003aff3d723e */ /* 0x000fe200020006ff */
[----:B------:R-:W-:Y:S01]  /*58c0*/  HADD2.F32 R67, -RZ, R66.H1_H1 ;  /* 0x30000042ff437230 */ /* 0x000fe20000004100 */
[-C--:B------:R-:W-:Y:S01]  /*58d0*/  F2FP.F16.E4M3.UNPACK_B R70, R53.reuse ;  /* 0x00000035ff46723e */ /* 0x080fe200020006ff */
[----:B------:R-:W-:Y:S01]  /*58e0*/  HADD2.F32 R52, -RZ, R63.H1_H1 ;  /* 0x3000003fff347230 */ /* 0x000fe20000004100 */
[----:B------:R-:W-:Y:S01]  /*58f0*/  F2FP.F16.E4M3.UNPACK_B R72, R53.H1 ;  /* 0x00000035ff48723e */ /* 0x000fe200030006ff */
[----:B------:R-:W-:Y:S01]  /*5900*/  HADD2.F32 R53, -RZ, R56.H0_H0 ;  /* 0x20000038ff357230 */ /* 0x000fe20000004100 */
[-C--:B------:R-:W-:Y:S01]  /*5910*/  F2FP.F16.E4M3.UNPACK_B R74, R54.reuse ;  /* 0x00000036ff4a723e */ /* 0x080fe200020006ff */
[----:B------:R-:W-:Y:S01]  /*5920*/  HADD2.F32 R69, -RZ, R70.H0_H0 ;  /* 0x20000046ff457230 */ /* 0x000fe20000004100 */
[----:B------:R-:W-:Y:S01]  /*5930*/  F2FP.F16.E4M3.UNPACK_B R76, R54.H1 ;  /* 0x00000036ff4c723e */ /* 0x000fe200030006ff */
[----:B------:R-:W-:Y:S01]  /*5940*/  HADD2.F32 R54, -RZ, R56.H1_H1 ;  /* 0x30000038ff367230 */ /* 0x000fe20000004100 */
[----:B------:R-:W-:Y:S01]  /*5950*/  F2FP.F16.E4M3.UNPACK_B R60, R58.H1 ;  /* 0x0000003aff3c723e */ /* 0x000fe200030006ff */
[----:B------:R-:W-:Y:S01]  /*5960*/  UIADD3 UR5, UPT, UPT, UR5, 0xc0, URZ ;  /* 0x000000c005057890 */ /* 0x000fe2000fffe0ff */
[----:B------:R-:W-:Y:S01]  /*5970*/  HADD2.F32 R58, -RZ, R61.H1_H1 ;  /* 0x3000003dff3a7230 */ /* 0x000fe20000004100 */
[----:B------:R-:W-:Y:S01]  /*5980*/  F2FP.F16.E4M3.UNPACK_B R77, R55 ;  /* 0x00000037ff4d723e */ /* 0x000fe200020006ff */
[----:B------:R-:W-:Y:S01]  /*5990*/  HADD2.F32 R70, -RZ, R70.H1_H1 ;  /* 0x30000046ff467230 */ /* 0x000fe20000004100 */
[----:B------:R-:W-:Y:S01]  /*59a0*/  UPRMT UR5, UR37, 0x654, UR5 ;  /* 0x0000065425057896 */ /* 0x000fe20008000005 */
[--C-:B------:R-:W-:Y:S01]  /*59b0*/  HADD2.F32 R73, -RZ, R74.reuse.H0_H0 ;  /* 0x2000004aff497230 */ /* 0x100fe20000004100 */
[----:B------:R-:W-:Y:S01]  /*59c0*/  F2FP.F16.E4M3.UNPACK_B R62, R59 ;  /* 0x0000003bff3e723e */ /* 0x000fe200020006ff */
[----:B------:R-:W-:Y:S01]  /*59d0*/  HADD2.F32 R74, -RZ, R74.H1_H1 ;  /* 0x3000004aff4a7230 */ /* 0x000fe20000004100 */
[----:B------:R-:W-:Y:S01]  /*59e0*/  F2FP.F16.E4M3.UNPACK_B R78, R55.H1 ;  /* 0x00000037ff4e723e */ /* 0x000fe200030006ff */
[C---:B---3--:R-:W-:Y:S01]  /*59f0*/  FMUL R4, R47.reuse, R4 ;  /* 0x000000042f047220 */ /* 0x048fe20000400000 */
[C---:B------:R-:W-:Y:S01]  /*5a00*/  FMUL R5, R47.reuse, R5 ;  /* 0x000000052f057220 */ /* 0x040fe20000400000 */
[C---:B------:R-:W-:Y:S01]  /*5a10*/  FMUL R8, R47.reuse, R8 ;  /* 0x000000082f087220 */ /* 0x040fe20000400000 */
[----:B------:R-:W-:Y:S01]  /*5a20*/  FMUL R9, R47, R9 ;  /* 0x000000092f097220 */ /* 0x000fe20000400000 */
[----:B------:R-:W-:Y:S01]  /*5a30*/  SYNCS.ARRIVE.TRANS64.RED.A1T0 RZ, [UR5], RZ ;  /* 0x000000ffffff79a7 */ /* 0x000fe20008100405 */
[C---:B------:R-:W-:Y:S01]  /*5a40*/  FFMA R4, R49.reuse, R48, R4 ;  /* 0x0000003031047223 */ /* 0x040fe20000000004 */
[----:B------:R-:W-:Y:S01]  /*5a50*/  FFMA R5, R49, R50, R5 ;  /* 0x0000003231057223 */ /* 0x000fe20000000005 */
[C---:B------:R-:W-:Y:S01]  /*5a60*/  FMUL R12, R47.reuse, R12 ;  /* 0x0000000c2f0c7220 */ /* 0x040fe20000400000 */
        /* <DEDUP_REMOVED lines=9> */
[----:B------:R-:W-:Y:S02]  /*5b00*/  HADD2.F32 R48, -RZ, R77.H1_H1 ;  /* 0x3000004dff307230 */ /* 0x000fe40000004100 */
[C---:B------:R-:W-:Y:S01]  /*5b10*/  FMUL R28, R47.reuse, R32 ;  /* 0x000000202f1c7220 */ /* 0x040fe20000400000 */
[C---:B------:R-:W-:Y:S01]  /*5b20*/  FMUL R29, R47.reuse, R33 ;  /* 0x000000212f1d7220 */ /* 0x040fe20000400000 */
[C---:B------:R-:W-:Y:S01]  /*5b30*/  FMUL R6, R47.reuse, R6 ;  /* 0x000000062f067220 */ /* 0x040fe20000400000 */
[C---:B------:R-:W-:Y:S01]  /*5b40*/  FMUL R7, R47.reuse, R7 ;  /* 0x000000072f077220 */ /* 0x040fe20000400000 */
[--C-:B------:R-:W-:Y:S02]  /*5b50*/  HADD2.F32 R55, -RZ, R57.reuse.H0_H0 ;  /* 0x20000039ff377230 */ /* 0x100fe40000004100 */
[----:B------:R-:W-:Y:S01]  /*5b60*/  FMUL R10, R47, R10 ;  /* 0x0000000a2f0a7220 */ /* 0x000fe20000400000 */
[C---:B------:R-:W-:Y:S01]  /*5b70*/  FFMA R6, R49.reuse, R51, R6 ;  /* 0x0000003331067223 */ /* 0x040fe20000000006 */
[----:B------:R-:W-:Y:S02]  /*5b80*/  HADD2.F32 R56, -RZ, R57.H1_H1 ;  /* 0x30000039ff387230 */ /* 0x000fe40000004100 */
[C---:B------:R-:W-:Y:S01]  /*5b90*/  FFMA R7, R49.reuse, R52, R7 ;  /* 0x0000003431077223 */ /* 0x040fe20000000007 */
[C---:B------:R-:W-:Y:S01]  /*5ba0*/  FFMA R8, R49.reuse, R53, R8 ;  /* 0x0000003531087223 */ /* 0x040fe20000000008 */
[C---:B------:R-:W-:Y:S01]  /*5bb0*/  FFMA R9, R49.reuse, R54, R9 ;  /* 0x0000003631097223 */ /* 0x040fe20000000009 */
[----:B------:R-:W-:Y:S02]  /*5bc0*/  HADD2.F32 R57, -RZ, R61.H0_H0 ;  /* 0x2000003dff397230 */ /* 0x000fe40000004100 */
[----:B------:R-:W-:Y:S01]  /*5bd0*/  FFMA R10, R49, R55, R10 ;  /* 0x00000037310a7223 */ /* 0x000fe2000000000a */
[----:B------:R-:W-:Y:S01]  /*5be0*/  F2FP.SATFINITE.E4M3.F32.PACK_AB_MERGE_C R92, R7, R6, RZ ;  /* 0x00000006075c723e */ /* 0x000fe200048070ff */
[----:B------:R-:W-:Y:S02]  /*5bf0*/  HADD2.F32 R61, -RZ, R62.H0_H0 ;  /* 0x2000003eff3d7230 */ /* 0x000fe40000004100 */
[----:B------:R-:W-:Y:S01]  /*5c00*/  FMUL R11, R47, R11 ;  /* 0x0000000b2f0b7220 */ /* 0x000fe20000400000 */
[----:B------:R-:W-:Y:S01]  /*5c10*/  F2FP.F16.E4M3.UNPACK_B R64, R59.H1 ;  /* 0x0000003bff40723e */ /* 0x000fe200030006ff */
[----:B------:R-:W-:Y:S01]  /*5c20*/  HADD2.F32 R59, -RZ, R60.H0_H0 ;  /* 0x2000003cff3b7230 */ /* 0x000fe20000004100 */
[----:B------:R-:W-:Y:S01]  /*5c30*/  F2FP.SATFINITE.E4M3.F32.PACK_AB_MERGE_C R92, R5, R4, R92 ;  /* 0x00000004055c723e */ /* 0x000fe2000480705c */
[C---:B------:R-:W-:Y:S01]  /*5c40*/  FFMA R11, R49.reuse, R56, R11 ;  /* 0x00000038310b7223 */ /* 0x040fe2000000000b */
[C---:B------:R-:W-:Y:S01]  /*5c50*/  FFMA R12, R49.reuse, R57, R12 ;  /* 0x00000039310c7223 */ /* 0x040fe2000000000c */
[----:B------:R-:W-:Y:S01]  /*5c60*/  FFMA R13, R49, R58, R13 ;  /* 0x0000003a310d7223 */ /* 0x000fe2000000000d */
[----:B------:R-:W-:Y:S02]  /*5c70*/  HADD2.F32 R62, -RZ, R62.H1_H1 ;  /* 0x3000003eff3e7230 */ /* 0x000fe40000004100 */
[----:B------:R-:W-:Y:S01]  /*5c80*/  FMUL R14, R47, R14 ;  /* 0x0000000e2f0e7220 */ /* 0x000fe20000400000 */
[----:B------:R-:W-:Y:S01]  /*5c90*/  HADD2.F32 R60, -RZ, R60.H1_H1 ;  /* 0x3000003cff3c7230 */ /* 0x000fe20000004100 */
[----:B------:R-:W-:Y:S01]  /*5ca0*/  F2FP.SATFINITE.E4M3.F32.PACK_AB_MERGE_C R93, R11, R10, RZ ;  /* 0x0000000a0b5d723e */ /* 0x000fe200048070ff */
[----:B------:R-:W-:Y:S02]  /*5cb0*/  HADD2.F32 R51, -RZ, R77.H0_H0 ;  /* 0x2000004dff337230 */ /* 0x000fe40000004100 */
[----:B------:R-:W-:Y:S01]  /*5cc0*/  FFMA R14, R49, R59, R14 ;  /* 0x0000003b310e7223 */ /* 0x000fe2000000000e */
[----:B------:R-:W-:Y:S01]  /*5cd0*/  FMUL R15, R47, R15 ;  /* 0x0000000f2f0f7220 */ /* 0x000fe20000400000 */
[--C-:B------:R-:W-:Y:S01]  /*5ce0*/  HADD2.F32 R63, -RZ, R64.reuse.H0_H0 ;  /* 0x20000040ff3f7230 */ /* 0x100fe20000004100 */
[----:B------:R-:W-:Y:S01]  /*5cf0*/  F2FP.SATFINITE.E4M3.F32.PACK_AB_MERGE_C R93, R9, R8, R93 ;  /* 0x00000008095d723e */ /* 0x000fe2000480705d */
[----:B------:R-:W-:Y:S02]  /*5d00*/  HADD2.F32 R64, -RZ, R64.H1_H1 ;  /* 0x30000040ff407230 */ /* 0x000fe40000004100 */
[C---:B------:R-:W-:Y:S01]  /*5d10*/  FFMA R15, R49.reuse, R60, R15 ;  /* 0x0000003c310f7223 */ /* 0x040fe2000000000f */
[C---:B------:R-:W-:Y:S01]  /*5d20*/  FFMA R16, R49.reuse, R61, R16 ;  /* 0x0000003d31107223 */ /* 0x040fe20000000010 */
[----:B------:R-:W-:Y:S01]  /*5d30*/  FFMA R17, R49, R62, R17 ;  /* 0x0000003e31117223 */ /* 0x000fe20000000011 */
[C---:B------:R-:W-:Y:S01]  /*5d40*/  FMUL R18, R47.reuse, R18 ;  /* 0x000000122f127220 */ /* 0x040fe20000400000 */
[C---:B------:R-:W-:Y:S01]  /*5d50*/  FMUL R19, R47.reuse, R19 ;  /* 0x000000132f137220 */ /* 0x040fe20000400000 */
[--C-:B------:R-:W-:Y:S02]  /*5d60*/  HADD2.F32 R66, -RZ, R68.reuse.H0_H0 ;  /* 0x20000044ff427230 */ /* 0x100fe40000004100 */
[----:B------:R-:W-:Y:S01]  /*5d70*/  FMUL R3, R47, R22 ;  /* 0x000000162f037220 */ /* 0x000fe20000400000 */
[C---:B------:R-:W-:Y:S01]  /*5d80*/  FFMA R18, R49.reuse, R63, R18 ;  /* 0x0000003f31127223 */ /* 0x040fe20000000012 */
[----:B------:R-:W-:Y:S02]  /*5d90*/  HADD2.F32 R68, -RZ, R68.H1_H1 ;  /* 0x30000044ff447230 */ /* 0x000fe40000004100 */
[----:B------:R-:W-:Y:S01]  /*5da0*/  FFMA R19, R49, R64, R19 ;  /* 0x0000004031137223 */ /* 0x000fe20000000013 */
[----:B------:R-:W-:Y:S01]  /*5db0*/  FMUL R23, R47, R23 ;  /* 0x000000172f177220 */ /* 0x000fe20000400000 */
[C---:B------:R-:W-:Y:S01]  /*5dc0*/  FFMA R0, R49.reuse, R65, R0 ;  /* 0x0000004131007223 */ /* 0x040fe20000000000 */
[C---:B------:R-:W-:Y:S01]  /*5dd0*/  FFMA R2, R49.reuse, R67, R2 ;  /* 0x0000004331027223 */ /* 0x040fe20000000002 */
[--C-:B------:R-:W-:Y:S02]  /*5de0*/  HADD2.F32 R71, -RZ, R72.reuse.H0_H0 ;  /* 0x20000048ff477230 */ /* 0x100fe40000004100 */
[----:B------:R-:W-:Y:S01]  /*5df0*/  FFMA R3, R49, R66, R3 ;  /* 0x0000004231037223 */ /* 0x000fe20000000003 */
[----:B------:R-:W-:Y:S02]  /*5e00*/  HADD2.F32 R72, -RZ, R72.H1_H1 ;  /* 0x30000048ff487230 */ /* 0x000fe40000004100 */
[----:B------:R-:W-:Y:S01]  /*5e10*/  FMUL R22, R47, R26 ;  /* 0x0000001a2f167220 */ /* 0x000fe20000400000 */
        /* <DEDUP_REMOVED lines=18> */
[----:B------:R-:W-:Y:S01]  /*5f40*/  F2FP.SATFINITE.E4M3.F32.PACK_AB_MERGE_C R94, R15, R14, RZ ;  /* 0x0000000e0f5e723e */ /* 0x000fe200048070ff */
[----:B------:R-:W-:Y:S01]  /*5f50*/  FFMA R28, R49, R51, R28 ;  /* 0x00000033311c7223 */ /* 0x000fe2000000001c */
[----:B------:R-:W-:Y:S01]  /*5f60*/  F2FP.SATFINITE.E4M3.F32.PACK_AB_MERGE_C R95, R19, R18, RZ ;  /* 0x00000012135f723e */ /* 0x000fe200048070ff */
[C---:B------:R-:W-:Y:S01]  /*5f70*/  FFMA R29, R49.reuse, R48, R29 ;  /* 0x00000030311d7223 */ /* 0x040fe2000000001d */
[C---:B------:R-:W-:Y:S01]  /*5f80*/  FFMA R30, R49.reuse, R77, R30 ;  /* 0x0000004d311e7223 */ /* 0x040fe2000000001e */
[----:B------:R-:W-:Y:S01]  /*5f90*/  FFMA R35, R49, R50, R35 ;  /* 0x0000003231237223 */ /* 0x000fe20000000023 */
[----:B------:R-:W-:Y:S02]  /*5fa0*/  F2FP.SATFINITE.E4M3.F32.PACK_AB_MERGE_C R94, R13, R12, R94 ;  /* 0x0000000c0d5e723e */ /* 0x000fe4000480705e */
[----:B------:R-:W-:Y:S02]  /*5fb0*/  F2FP.SATFINITE.E4M3.F32.PACK_AB_MERGE_C R95, R17, R16, R95 ;  /* 0x00000010115f723e */ /* 0x000fe4000480705f */
[----:B------:R-:W-:Y:S02]  /*5fc0*/  F2FP.SATFINITE.E4M3.F32.PACK_AB_MERGE_C R113, R23, R3, RZ ;  /* 0x000000031771723e */ /* 0x000fe400048070ff */
[----:B------:R-:W-:Y:S01]  /*5fd0*/  F2FP.SATFINITE.E4M3.F32.PACK_AB_MERGE_C R114, R27, R22, RZ ;  /* 0x000000161b72723e */ /* 0x000fe200048070ff */
[----:B------:R1:W-:Y:S01]  /*5fe0*/  STS.128 [R103+UR43+0x1200], R92 ;  /* 0x0012005c67007988 */ /* 0x0003e20008000c2b */
[----:B------:R-:W-:Y:S02]  /*5ff0*/  F2FP.SATFINITE.E4M3.F32.PACK_AB_MERGE_C R116, R31, R26, RZ ;  /* 0x0000001a1f74723e */ /* 0x000fe400048070ff */
[----:B------:R-:W-:Y:S02]  /*6000*/  F2FP.SATFINITE.E4M3.F32.PACK_AB_MERGE_C R117, R35, R30, RZ ;  /* 0x0000001e2375723e */ /* 0x000fe400048070ff */
[----:B------:R-:W-:Y:S02]  /*6010*/  F2FP.SATFINITE.E4M3.F32.PACK_AB_MERGE_C R112, R2, R0, R113 ;  /* 0x000000000270723e */ /* 0x000fe40004807071 */
[----:B------:R-:W-:Y:S02]  /*6020*/  F2FP.SATFINITE.E4M3.F32.PACK_AB_MERGE_C R113, R21, R20, R114 ;  /* 0x000000141571723e */ /* 0x000fe40004807072 */
[----:B------:R-:W-:Y:S02]  /*6030*/  F2FP.SATFINITE.E4M3.F32.PACK_AB_MERGE_C R114, R25, R24, R116 ;  /* 0x000000181972723e */ /* 0x000fe40004807074 */
[----:B------:R-:W-:Y:S02]  /*6040*/  F2FP.SATFINITE.E4M3.F32.PACK_AB_MERGE_C R115, R29, R28, R117 ;  /* 0x0000001c1d73723e */ /* 0x000fe40004807075 */
[----:B------:R-:W-:Y:S03]  /*6050*/  IADD3 R116, PT, PT, R44, 0x1, RZ ;  /* 0x000000012c747810 */ /* 0x000fe60007ffe0ff */
[----:B------:R1:W-:Y:S01]  /*6060*/  STS.128 [R102+0x1010], R112 ;  /* 0x0010107066007388 */ /* 0x0003e20000000c00 */
[----:B------:R-:W-:Y:S01]  /*6070*/  @!PT LDS RZ, [RZ] ;  /* 0x00000000fffff984 */ /* 0x000fe20000000800 */
[----:B------:R-:W-:Y:S01]  /*6080*/  @!PT LDS RZ, [RZ] ;  /* 0x00000000fffff984 */ /* 0x000fe20000000800 */
[----:B------:R-:W-:Y:S01]  /*6090*/  @!PT LDS RZ, [RZ] ;  /* 0x00000000fffff984 */ /* 0x000fe20000000800 */
[----:B------:R-:W-:Y:S01]  /*60a0*/  @!PT LDS RZ, [RZ] ;  /* 0x00000000fffff984 */ /* 0x000fe20000000800 */
[----:B------:R3:W-:Y:S07]  /*60b0*/  MEMBAR.ALL.CTA ;  /* 0x0000000000007992 */ /* 0x0007ee0000008000 */
[----:B---3--:R-:W3:Y:S02]  /*60c0*/  FENCE.VIEW.ASYNC.S ;  /* 0x00000000000073c6 */ /* 0x008ee40000000000 */
[----:B---3--:R-:W-:Y:S06]  /*60d0*/  BAR.SYNC.DEFER_BLOCKING 0x1, 0x80 ;  /* 0x0042000000007b1d */ /* 0x008fec0000010000 */
[----:B------:R-:W-:Y:S05]  /*60e0*/  @P0 BRA `(.L_x_95) ;  /* 0x0000000000340947 */ /* 0x000fea0003800000 */
[----:B------:R-:W-:Y:S01]  /*60f0*/  UIADD3 UR12, UPT, UPT, UR43, 0x1200, URZ ;  /* 0x000012002b0c7890 */ /* 0x000fe2000fffe0ff */
[----:B------:R-:W-:Y:S01]  /*6100*/  R2UR UR9, R91 ;  /* 0x000000005b0972ca */ /* 0x000fe200000e0000 */
[----:B------:R-:W-:Y:S01]  /*6110*/  UIADD3 UR10, UP0, UPT, UR46, 0x680, URZ ;  /* 0x000006802e0a7890 */ /* 0x000fe2000ff1e0ff */
[----:B------:R-:W-:Y:S01]  /*6120*/  R2UR UR8, R97 ;  /* 0x00000000610872ca */ /* 0x000fe200000e0000 */
[----:B------:R-:W-:Y:S02]  /*6130*/  UMOV UR7, UR36 ;  /* 0x0000002400077c82 */ /* 0x000fe40008000000 */
[----:B------:R-:W-:Y:S01]  /*6140*/  IMAD.U32 R109, RZ, RZ, UR12 ;  /* 0x0000000cff6d7e24 */ /* 0x000fe2000f8e00ff */
[----:B------:R-:W-:Y:S04]  /*6150*/  UIADD3.X UR11, UPT, UPT, URZ, UR47, URZ, UP0, !UPT ;  /* 0x0000002fff0b7290 */ /* 0x000fe800087fe4ff */
[----:B------:R-:W-:Y:S03]  /*6160*/  R2UR UR4, R109 ;  /* 0x000000006d0472ca */ /* 0x000fe600000e0000 */
[----:B------:R-:W-:Y:S02]  /*6170*/  USHF.L.U32 UR5, UR9, 0x6, URZ ;  /* 0x0000000609057899 */ /* 0x000fe400080006ff */
[----:B------:R-:W-:Y:S09]  /*6180*/  USHF.L.U32 UR6, UR8, 0x6, URZ ;  /* 0x0000000608067899 */ /* 0x000ff200080006ff */
[----:B------:R3:W-:Y:S01]  /*6190*/  UTMASTG.3D [UR4], [UR10] ;  /* 0x000000040a0073b5 */ /* 0x0007e20008010000 */
[----:B------:R0:W-:Y:S01]  /*61a0*/  UTMACMDFLUSH ;  /* 0x00000000000079b7 */ /* 0x0001e20000000000 */
[----:B---3--:R-:W-:Y:S04]  /*61b0*/  DEPBAR.LE SB0, 0x0 ;  /* 0x000080000000791a */ /* 0x008fe80000000000 */
.L_x_95:
[----:B------:R-:W-:Y:S05]  /*61c0*/  BSYNC.RECONVERGENT B0 ;  /* 0x0000000000007941 */ /* 0x000fea0003800200 */
.L_x_94:
[----:B------:R-:W-:Y:S01]  /*61d0*/  BAR.SYNC.DEFER_BLOCKING 0x1, 0x80 ;  /* 0x0042000000007b1d */ /* 0x000fe20000010000 */
[----:B------:R-:W-:Y:S01]  /*61e0*/  ISETP.NE.AND P2, PT, R110, RZ, PT ;  /* 0x000000ff6e00720c */ /* 0x000fe20003f45270 */
[----:B------:R-:W-:Y:S01]  /*61f0*/  IMAD.IADD R91, R43, 0x1, R79 ;  /* 0x000000012b5b7824 */ /* 0x000fe200078e024f */
[----:B------:R-:W-:Y:S01]  /*6200*/  ISETP.NE.AND P0, PT, R111, 0x2, PT ;  /* 0x000000026f00780c */ /* 0x000fe20003f05270 */
[----:B------:R-:W-:Y:S01]  /*6210*/  IMAD.IADD R97, R45, 0x1, R90 ;  /* 0x000000012d617824 */ /* 0x000fe200078e025a */
[----:B------:R-:W-:Y:S02]  /*6220*/  ISETP.NE.AND P1, PT, R116, 0x4, PT ;  /* 0x000000047400780c */ /* 0x000fe40003f25270 */
[----:B------:R-:W-:Y:S02]  /*6230*/  SEL R0, RZ, 0x1, P0 ;  /* 0x00000001ff007807 */ /* 0x000fe40000000000 */
[----:B------:R-:W-:Y:S02]  /*6240*/  SEL R3, RZ, 0x1, P1 ;  /* 0x00000001ff037807 */ /* 0x000fe40000800000 */
[----:B------:R-:W-:Y:S02]  /*6250*/  LOP3.LUT R107, R107, R0, RZ, 0x3c, !PT ;  /* 0x000000006b6b7212 */ /* 0x000fe400078e3cff */
[----:B------:R-:W-:Y:S02]  /*6260*/  LOP3.LUT R108, R108, R3, RZ, 0x3c, !PT ;  /* 0x000000036c6c7212 */ /* 0x000fe400078e3cff */
[----:B------:R-:W-:Y:S02]  /*6270*/  @P2 R2UR UR36, R105 ;  /* 0x00000000692422ca */ /* 0x000fe400000e0000 */
[----:B------:R-:W-:Y:S02]  /*6280*/  SEL R111, R111, RZ, P0 ;  /* 0x000000ff6f6f7207 */ /* 0x000fe40000000000 */
[----:B------:R-:W-:Y:S01]  /*6290*/  SEL R44, R116, RZ, P1 ;  /* 0x000000ff742c7207 */ /* 0x000fe20000800000 */
[----:B------:R-:W-:Y:S10]  /*62a0*/  @P2 BRA `(.L_x_96) ;  /* 0xffffffe400842947 */ /* 0x000ff4000383ffff */
[----:B------:R-:W-:Y:S05]  /*62b0*/  EXIT ;  /* 0x000000000000794d */ /* 0x000fea0003800000 */
.L_x_19:
[----:B--2---:R2:W1:Y:S02]  /*62c0*/  SYNCS.PHASECHK.TRANS64.TRYWAIT P0, [R3+URZ+0xf0], R2 ;  /* 0x0000f002030075a7 */ /* 0x00446400080011ff */
[----:B-1----:R-:W-:Y:S05]  /*62d0*/  @!P0 NANOSLEEP.SYNCS 0x989680 ;  /* 0x009896800000895d */ /* 0x002fea0003900000 */
[----:B------:R-:W1:Y:S02]  /*62e0*/  @!P0 SYNCS.PHASECHK.TRANS64 P0, [R3+URZ+0xf0], R2 ;  /* 0x0000f002030085a7 */ /* 0x000e6400080010ff */
[----:B-1----:R-:W-:Y:S05]  /*62f0*/  @!P0 BRA `(.L_x_19) ;  /* 0xfffffffc00f08947 */ /* 0x002fea000383ffff */
[----:B------:R-:W-:Y:S05]  /*6300*/  BRA `(.L_x_97) ;  /* 0xffffffb000ac7947 */ /* 0x000fea000383ffff */
.L_x_22:
[----:B-1----:R-:W-:-:S07]  /*6310*/  MOV R2, UR33 ;  /* 0x0000002100027c02 */ /* 0x002fce0008000f00 */
.L_x_98:
[----:B-1----:R1:W2:Y:S02]  /*6320*/  SYNCS.PHASECHK.TRANS64.TRYWAIT P0, [R2+URZ+0x30], R5 ;  /* 0x00003005020075a7 */ /* 0x0022a400080011ff */
[----:B--2---:R-:W-:Y:S05]  /*6330*/  @!P0 NANOSLEEP.SYNCS 0x989680 ;  /* 0x009896800000895d */ /* 0x004fea0003900000 */
[----:B------:R-:W2:Y:S02]  /*6340*/  @!P0 SYNCS.PHASECHK.TRANS64 P0, [R2+URZ+0x30], R5 ;  /* 0x00003005020085a7 */ /* 0x000ea400080010ff */
[----:B--2---:R-:W-:Y:S05]  /*6350*/  @!P0 BRA `(.L_x_98) ;  /* 0xfffffffc00f08947 */ /* 0x004fea000383ffff */
[----:B------:R-:W-:Y:S05]  /*6360*/  BRA `(.L_x_21) ;  /* 0xffffffb000fc7947 */ /* 0x000fea000383ffff */
.L_x_28:
[----:B-1----:R-:W-:-:S07]  /*6370*/  MOV R2, UR17 ;  /* 0x0000001100027c02 */ /* 0x002fce0008000f00 */
.L_x_99:
[----:B-1----:R1:W2:Y:S02]  /*6380*/  SYNCS.PHASECHK.TRANS64.TRYWAIT P0, [R2+URZ+0x30], R5 ;  /* 0x00003005020075a7 */ /* 0x0022a400080011ff */
[----:B--2---:R-:W-:Y:S05]  /*6390*/  @!P0 NANOSLEEP.SYNCS 0x989680 ;  /* 0x009896800000895d */ /* 0x004fea0003900000 */
[----:B------:R-:W2:Y:S02]  /*63a0*/  @!P0 SYNCS.PHASECHK.TRANS64 P0, [R2+URZ+0x30], R5 ;  /* 0x00003005020085a7 */ /* 0x000ea400080010ff */
[----:B--2---:R-:W-:Y:S05]  /*63b0*/  @!P0 BRA `(.L_x_99) ;  /* 0xfffffffc00f08947 */ /* 0x004fea000383ffff */
[----:B------:R-:W-:Y:S05]  /*63c0*/  BRA `(.L_x_27) ;  /* 0xffffffb400a07947 */ /* 0x000fea000383ffff */
.L_x_32:
[----:B-1----:R1:W2:Y:S02]  /*63d0*/  SYNCS.PHASECHK.TRANS64.TRYWAIT P0, [R2+URZ+0x80], R3 ;  /* 0x00008003020075a7 */ /* 0x0022a400080011ff */
[----:B--2---:R-:W-:Y:S05]  /*63e0*/  @!P0 NANOSLEEP.SYNCS 0x989680 ;  /* 0x009896800000895d */ /* 0x004fea0003900000 */
[----:B------:R-:W2:Y:S02]  /*63f0*/  @!P0 SYNCS.PHASECHK.TRANS64 P0, [R2+URZ+0x80], R3 ;  /* 0x00008003020085a7 */ /* 0x000ea400080010ff */
[----:B--2---:R-:W-:Y:S05]  /*6400*/  @!P0 BRA `(.L_x_32) ;  /* 0xfffffffc00f08947 */ /* 0x004fea000383ffff */
[----:B------:R-:W-:Y:S05]  /*6410*/  BRA `(.L_x_100) ;  /* 0xffffffb8002c7947 */ /* 0x000fea000383ffff */
.L_x_36:
[----:B----4-:R-:W-:-:S07]  /*6420*/  MOV R0, UR5 ;  /* 0x0000000500007c02 */ /* 0x010fce0008000f00 */
.L_x_101:
[----:B-1----:R1:W2:Y:S02]  /*6430*/  SYNCS.PHASECHK.TRANS64.TRYWAIT P0, [R0+URZ], R3 ;  /* 0x00000003000075a7 */ /* 0x0022a400080011ff */
[----:B--2---:R-:W-:Y:S05]  /*6440*/  @!P0 NANOSLEEP.SYNCS 0x989680 ;  /* 0x009896800000895d */ /* 0x004fea0003900000 */
[----:B------:R-:W2:Y:S02]  /*6450*/  @!P0 SYNCS.PHASECHK.TRANS64 P0, [R0+URZ], R3 ;  /* 0x00000003000085a7 */ /* 0x000ea400080010ff */
[----:B--2---:R-:W-:Y:S05]  /*6460*/  @!P0 BRA `(.L_x_101) ;  /* 0xfffffffc00f08947 */ /* 0x004fea000383ffff */
[----:B------:R-:W-:Y:S05]  /*6470*/  BRA `(.L_x_102) ;  /* 0xffffffbc009c7947 */ /* 0x000fea000383ffff */
.L_x_37:
[----:B----4-:R-:W-:-:S07]  /*6480*/  MOV R0, UR5 ;  /* 0x0000000500007c02 */ /* 0x010fce0008000f00 */
.L_x_103:
[----:B-1----:R1:W2:Y:S02]  /*6490*/  SYNCS.PHASECHK.TRANS64.TRYWAIT P0, [R0+URZ], R3 ;  /* 0x00000003000075a7 */ /* 0x0022a400080011ff */
[----:B--2---:R-:W-:Y:S05]  /*64a0*/  @!P0 NANOSLEEP.SYNCS 0x989680 ;  /* 0x009896800000895d */ /* 0x004fea0003900000 */
[----:B------:R-:W2:Y:S02]  /*64b0*/  @!P0 SYNCS.PHASECHK.TRANS64 P0, [R0+URZ], R3 ;  /* 0x00000003000085a7 */ /* 0x000ea400080010ff */
[----:B--2---:R-:W-:Y:S05]  /*64c0*/  @!P0 BRA `(.L_x_103) ;  /* 0xfffffffc00f08947 */ /* 0x004fea000383ffff */
[----:B------:R-:W-:Y:S05]  /*64d0*/  BRA `(.L_x_104) ;  /* 0xffffffbc00a87947 */ /* 0x000fea000383ffff */
.L_x_38:
[----:B----4-:R-:W-:-:S07]  /*64e0*/  MOV R0, UR5 ;  /* 0x0000000500007c02 */ /* 0x010fce0008000f00 */
.L_x_105:
[----:B-1----:R1:W2:Y:S02]  /*64f0*/  SYNCS.PHASECHK.TRANS64.TRYWAIT P0, [R0+URZ], R3 ;  /* 0x00000003000075a7 */ /* 0x0022a400080011ff */
[----:B--2---:R-:W-:Y:S05]  /*6500*/  @!P0 NANOSLEEP.SYNCS 0x989680 ;  /* 0x009896800000895d */ /* 0x004fea0003900000 */
[----:B------:R-:W2:Y:S02]  /*6510*/  @!P0 SYNCS.PHASECHK.TRANS64 P0, [R0+URZ], R3 ;  /* 0x00000003000085a7 */ /* 0x000ea400080010ff */
[----:B--2---:R-:W-:Y:S05]  /*6520*/  @!P0 BRA `(.L_x_105) ;  /* 0xfffffffc00f08947 */ /* 0x004fea000383ffff */
[----:B------:R-:W-:Y:S05]  /*6530*/  BRA `(.L_x_106) ;  /* 0xffffffbc00b47947 */ /* 0x000fea000383ffff */
.L_x_39:
[----:B----4-:R-:W-:-:S07]  /*6540*/  MOV R0, UR5 ;  /* 0x0000000500007c02 */ /* 0x010fce0008000f00 */
.L_x_107:
[----:B-1----:R1:W2:Y:S02]  /*6550*/  SYNCS.PHASECHK.TRANS64.TRYWAIT P0, [R0+URZ], R3 ;  /* 0x00000003000075a7 */ /* 0x0022a400080011ff */
[----:B--2---:R-:W-:Y:S05]  /*6560*/  @!P0 NANOSLEEP.SYNCS 0x989680 ;  /* 0x009896800000895d */ /* 0x004fea0003900000 */
[----:B------:R-:W2:Y:S02]  /*6570*/  @!P0 SYNCS.PHASECHK.TRANS64 P0, [R0+URZ], R3 ;  /* 0x00000003000085a7 */ /* 0x000ea400080010ff */
[----:B--2---:R-:W-:Y:S05]  /*6580*/  @!P0 BRA `(.L_x_107) ;  /* 0xfffffffc00f08947 */ /* 0x004fea000383ffff */
[----:B------:R-:W-:Y:S05]  /*6590*/  BRA `(.L_x_108) ;  /* 0xffffffbc00c07947 */ /* 0x000fea000383ffff */
.L_x_40:
[----:B----4-:R-:W-:-:S07]  /*65a0*/  MOV R0, UR5 ;  /* 0x0000000500007c02 */ /* 0x010fce0008000f00 */
.L_x_109:
[----:B-1----:R1:W2:Y:S02]  /*65b0*/  SYNCS.PHASECHK.TRANS64.TRYWAIT P0, [R0+URZ], R3 ;  /* 0x00000003000075a7 */ /* 0x0022a400080011ff */
[----:B--2---:R-:W-:Y:S05]  /*65c0*/  @!P0 NANOSLEEP.SYNCS 0x989680 ;  /* 0x009896800000895d */ /* 0x004fea0003900000 */
[----:B------:R-:W2:Y:S02]  /*65d0*/  @!P0 SYNCS.PHASECHK.TRANS64 P0, [R0+URZ], R3 ;  /* 0x00000003000085a7 */ /* 0x000ea400080010ff */
[----:B--2---:R-:W-:Y:S05]  /*65e0*/  @!P0 BRA `(.L_x_109) ;  /* 0xfffffffc00f08947 */ /* 0x004fea000383ffff */
[----:B------:R-:W-:Y:S05]  /*65f0*/  BRA `(.L_x_110) ;  /* 0xffffffbc00cc7947 */ /* 0x000fea000383ffff */
.L_x_43:
[----:B-1----:R1:W2:Y:S02]  /*6600*/  SYNCS.PHASECHK.TRANS64.TRYWAIT P0, [R0+URZ+0xe0], R5 ;  /* 0x0000e005000075a7 */ /* 0x0022a400080011ff */
[----:B--2---:R-:W-:Y:S05]  /*6610*/  @!P0 NANOSLEEP.SYNCS 0x989680 ;  /* 0x009896800000895d */ /* 0x004fea0003900000 */
[----:B------:R-:W2:Y:S02]  /*6620*/  @!P0 SYNCS.PHASECHK.TRANS64 P0, [R0+URZ+0xe0], R5 ;  /* 0x0000e005000085a7 */ /* 0x000ea400080010ff */
[----:B--2---:R-:W-:Y:S05]  /*6630*/  @!P0 BRA `(.L_x_43) ;  /* 0xfffffffc00f08947 */ /* 0x004fea000383ffff */
[----:B------:R-:W-:Y:S05]  /*6640*/  BRA `(.L_x_111) ;  /* 0xffffffc000287947 */ /* 0x000fea000383ffff */
.L_x_44:
[----:B------:R-:W-:-:S07]  /*6650*/  MOV R0, UR5 ;  /* 0x0000000500007c02 */ /* 0x000fce0008000f00 */
.L_x_112:
[----:B-1----:R1:W2:Y:S02]  /*6660*/  SYNCS.PHASECHK.TRANS64.TRYWAIT P0, [R0+URZ+0x90], R5 ;  /* 0x00009005000075a7 */ /* 0x0022a400080011ff */
[----:B--2---:R-:W-:Y:S05]  /*6670*/  @!P0 NANOSLEEP.SYNCS 0x989680 ;  /* 0x009896800000895d */ /* 0x004fea0003900000 */
[----:B------:R-:W2:Y:S02]  /*6680*/  @!P0 SYNCS.PHASECHK.TRANS64 P0, [R0+URZ+0x90], R5 ;  /* 0x00009005000085a7 */ /* 0x000ea400080010ff */
[----:B--2---:R-:W-:Y:S05]  /*6690*/  @!P0 BRA `(.L_x_112) ;  /* 0xfffffffc00f08947 */ /* 0x004fea000383ffff */
[----:B------:R-:W-:Y:S05]  /*66a0*/  BRA `(.L_x_113) ;  /* 0xffffffc000387947 */ /* 0x000fea000383ffff */
.L_x_45:
[----:B-1----:R1:W2:Y:S02]  /*66b0*/  SYNCS.PHASECHK.TRANS64.TRYWAIT P1, [R0+URZ+0x80], R5 ;  /* 0x00008005000075a7 */ /* 0x0022a400080211ff */
[----:B--2---:R-:W-:Y:S05]  /*66c0*/  @!P1 NANOSLEEP.SYNCS 0x989680 ;  /* 0x009896800000995d */ /* 0x004fea0003900000 */
[----:B------:R-:W2:Y:S02]  /*66d0*/  @!P1 SYNCS.PHASECHK.TRANS64 P1, [R0+URZ+0x80], R5 ;  /* 0x00008005000095a7 */ /* 0x000ea400080210ff */
[----:B--2---:R-:W-:Y:S05]  /*66e0*/  @!P1 BRA `(.L_x_45) ;  /* 0xfffffffc00f09947 */ /* 0x004fea000383ffff */
[----:B------:R-:W-:Y:S05]  /*66f0*/  BRA `(.L_x_114) ;  /* 0xffffffc000687947 */ /* 0x000fea000383ffff */
.L_x_48:
[----:B------:R-:W-:-:S07]  /*6700*/  MOV R0, UR5 ;  /* 0x0000000500007c02 */ /* 0x000fce0008000f00 */
.L_x_115:
[----:B-1----:R1:W2:Y:S02]  /*6710*/  SYNCS.PHASECHK.TRANS64.TRYWAIT P0, [R0+URZ+0x90], R3 ;  /* 0x00009003000075a7 */ /* 0x0022a400080011ff */
[----:B--2---:R-:W-:Y:S05]  /*6720*/  @!P0 NANOSLEEP.SYNCS 0x989680 ;  /* 0x009896800000895d */ /* 0x004fea0003900000 */
[----:B------:R-:W2:Y:S02]  /*6730*/  @!P0 SYNCS.PHASECHK.TRANS64 P0, [R0+URZ+0x90], R3 ;  /* 0x00009003000085a7 */ /* 0x000ea400080010ff */
[----:B--2---:R-:W-:Y:S05]  /*6740*/  @!P0 BRA `(.L_x_115) ;  /* 0xfffffffc00f08947 */ /* 0x004fea000383ffff */
[----:B------:R-:W-:Y:S05]  /*6750*/  BRA `(.L_x_47) ;  /* 0xffffffc000bc7947 */ /* 0x000fea000383ffff */
.L_x_55:
[----:B-1----:R1:W2:Y:S02]  /*6760*/  SYNCS.PHASECHK.TRANS64.TRYWAIT P1, [R0+URZ+0x80], R5 ;  /* 0x00008005000075a7 */ /* 0x0022a400080211ff */
[----:B--2---:R-:W-:Y:S05]  /*6770*/  @!P1 NANOSLEEP.SYNCS 0x989680 ;  /* 0x009896800000995d */ /* 0x004fea0003900000 */
[----:B------:R-:W2:Y:S02]  /*6780*/  @!P1 SYNCS.PHASECHK.TRANS64 P1, [R0+URZ+0x80], R5 ;  /* 0x00008005000095a7 */ /* 0x000ea400080210ff */
[----:B--2---:R-:W-:Y:S05]  /*6790*/  @!P1 BRA `(.L_x_55) ;  /* 0xfffffffc00f09947 */ /* 0x004fea000383ffff */
[----:B------:R-:W-:Y:S05]  /*67a0*/  BRA `(.L_x_116) ;  /* 0xffffffc8002c7947 */ /* 0x000fea000383ffff */
.L_x_56:
[----:B------:R-:W-:-:S07]  /*67b0*/  MOV R3, UR7 ;  /* 0x0000000700037c02 */ /* 0x000fce0008000f00 */
.L_x_117:
[----:B-1----:R1:W2:Y:S02]  /*67c0*/  SYNCS.PHASECHK.TRANS64.TRYWAIT P0, [R3+URZ+0xc0], R0 ;  /* 0x0000c000030075a7 */ /* 0x0022a400080011ff */
[----:B--2---:R-:W-:Y:S05]  /*67d0*/  @!P0 NANOSLEEP.SYNCS 0x989680 ;  /* 0x009896800000895d */ /* 0x004fea0003900000 */
[----:B------:R-:W2:Y:S02]  /*67e0*/  @!P0 SYNCS.PHASECHK.TRANS64 P0, [R3+URZ+0xc0], R0 ;  /* 0x0000c000030085a7 */ /* 0x000ea400080010ff */
[----:B--2---:R-:W-:Y:S05]  /*67f0*/  @!P0 BRA `(.L_x_117) ;  /* 0xfffffffc00f08947 */ /* 0x004fea000383ffff */
[----:B------:R-:W-:Y:S05]  /*6800*/  BRA `(.L_x_118) ;  /* 0xffffffc8007c7947 */ /* 0x000fea000383ffff */
.L_x_59:
[----:B------:R-:W-:Y:S07]  /*6810*/  MOV R0, UR6 ;  /* 0x0000000600007c02 */ /* 0x000fee0008000f00 */
.L_x_119:
[----:B-1----:R1:W2:Y:S02]  /*6820*/  SYNCS.PHASECHK.TRANS64.TRYWAIT P0, [R0+URZ], R3 ;  /* 0x00000003000075a7 */ /* 0x0022a400080011ff */
[----:B--2---:R-:W-:Y:S05]  /*6830*/  @!P0 NANOSLEEP.SYNCS 0x989680 ;  /* 0x009896800000895d */ /* 0x004fea0003900000 */
[----:B------:R-:W2:Y:S02]  /*6840*/  @!P0 SYNCS.PHASECHK.TRANS64 P0, [R0+URZ], R3 ;  /* 0x00000003000085a7 */ /* 0x000ea400080010ff */
[----:B--2---:R-:W-:Y:S05]  /*6850*/  @!P0 BRA `(.L_x_119) ;  /* 0xfffffffc00f08947 */ /* 0x004fea000383ffff */
[----:B------:R-:W-:Y:S05]  /*6860*/  BRA `(.L_x_58) ;  /* 0xffffffc800987947 */ /* 0x000fea000383ffff */
.L_x_62:
[----:B------:R-:W-:-:S07]  /*6870*/  MOV R0, UR6 ;  /* 0x0000000600007c02 */ /* 0x000fce0008000f00 */
.L_x_120:
[----:B--2---:R2:W4:Y:S02]  /*6880*/  SYNCS.PHASECHK.TRANS64.TRYWAIT P0, [R0+URZ], R3 ;  /* 0x00000003000075a7 */ /* 0x00452400080011ff */
[----:B----4-:R-:W-:Y:S05]  /*6890*/  @!P0 NANOSLEEP.SYNCS 0x989680 ;  /* 0x009896800000895d */ /* 0x010fea0003900000 */
[----:B------:R-:W4:Y:S02]  /*68a0*/  @!P0 SYNCS.PHASECHK.TRANS64 P0, [R0+URZ], R3 ;  /* 0x00000003000085a7 */ /* 0x000f2400080010ff */
[----:B----4-:R-:W-:Y:S05]  /*68b0*/  @!P0 BRA `(.L_x_120) ;  /* 0xfffffffc00f08947 */ /* 0x010fea000383ffff */
[----:B------:R-:W-:Y:S05]  /*68c0*/  BRA `(.L_x_121) ;  /* 0xffffffcc00747947 */ /* 0x000fea000383ffff */
.L_x_63:
[----:B------:R-:W-:-:S07]  /*68d0*/  MOV R0, UR6 ;  /* 0x0000000600007c02 */ /* 0x000fce0008000f00 */
.L_x_122:
[----:B-1----:R1:W2:Y:S02]  /*68e0*/  SYNCS.PHASECHK.TRANS64.TRYWAIT P0, [R0+URZ], R3 ;  /* 0x00000003000075a7 */ /* 0x0022a400080011ff */
[----:B--2---:R-:W-:Y:S05]  /*68f0*/  @!P0 NANOSLEEP.SYNCS 0x989680 ;  /* 0x009896800000895d */ /* 0x004fea0003900000 */
[----:B------:R-:W2:Y:S02]  /*6900*/  @!P0 SYNCS.PHASECHK.TRANS64 P0, [R0+URZ], R3 ;  /* 0x00000003000085a7 */ /* 0x000ea400080010ff */
[----:B--2---:R-:W-:Y:S05]  /*6910*/  @!P0 BRA `(.L_x_122) ;  /* 0xfffffffc00f08947 */ /* 0x004fea000383ffff */
[----:B------:R-:W-:Y:S05]  /*6920*/  BRA `(.L_x_123) ;  /* 0xffffffcc00807947 */ /* 0x000fea000383ffff */
.L_x_64:
[----:B------:R-:W-:-:S07]  /*6930*/  MOV R0, UR6 ;  /* 0x0000000600007c02 */ /* 0x000fce0008000f00 */
.L_x_124:
[----:B-1----:R1:W2:Y:S02]  /*6940*/  SYNCS.PHASECHK.TRANS64.TRYWAIT P0, [R0+URZ], R3 ;  /* 0x00000003000075a7 */ /* 0x0022a400080011ff */
[----:B--2---:R-:W-:Y:S05]  /*6950*/  @!P0 NANOSLEEP.SYNCS 0x989680 ;  /* 0x009896800000895d */ /* 0x004fea0003900000 */
[----:B------:R-:W2:Y:S02]  /*6960*/  @!P0 SYNCS.PHASECHK.TRANS64 P0, [R0+URZ], R3 ;  /* 0x00000003000085a7 */ /* 0x000ea400080010ff */
[----:B--2---:R-:W-:Y:S05]  /*6970*/  @!P0 BRA `(.L_x_124) ;  /* 0xfffffffc00f08947 */ /* 0x004fea000383ffff */
[----:B------:R-:W-:Y:S05]  /*6980*/  BRA `(.L_x_125) ;  /* 0xffffffcc008c7947 */ /* 0x000fea000383ffff */
.L_x_65:
[----:B------:R-:W-:-:S07]  /*6990*/  MOV R0, UR7 ;  /* 0x0000000700007c02 */ /* 0x000fce0008000f00 */
.L_x_126:
[----:B-1----:R1:W2:Y:S02]  /*69a0*/  SYNCS.PHASECHK.TRANS64.TRYWAIT P0, [R0+URZ], R3 ;  /* 0x00000003000075a7 */ /* 0x0022a400080011ff */
[----:B--2---:R-:W-:Y:S05]  /*69b0*/  @!P0 NANOSLEEP.SYNCS 0x989680 ;  /* 0x009896800000895d */ /* 0x004fea0003900000 */
[----:B------:R-:W2:Y:S02]  /*69c0*/  @!P0 SYNCS.PHASECHK.TRANS64 P0, [R0+URZ], R3 ;  /* 0x00000003000085a7 */ /* 0x000ea400080010ff */
[----:B--2---:R-:W-:Y:S05]  /*69d0*/  @!P0 BRA `(.L_x_126) ;  /* 0xfffffffc00f08947 */ /* 0x004fea000383ffff */
[----:B------:R-:W-:Y:S05]  /*69e0*/  BRA `(.L_x_127) ;  /* 0xffffffcc00987947 */ /* 0x000fea000383ffff */
.L_x_70:
[----:B---3--:R3:W1:Y:S02]  /*69f0*/  SYNCS.PHASECHK.TRANS64.TRYWAIT P0, [R0+URZ+0x80], R3 ;  /* 0x00008003000075a7 */ /* 0x00866400080011ff */
[----:B-1----:R-:W-:Y:S05]  /*6a00*/  @!P0 NANOSLEEP.SYNCS 0x989680 ;  /* 0x009896800000895d */ /* 0x002fea0003900000 */
[----:B------:R-:W1:Y:S02]  /*6a10*/  @!P0 SYNCS.PHASECHK.TRANS64 P0, [R0+URZ+0x80], R3 ;  /* 0x00008003000085a7 */ /* 0x000e6400080010ff */
[----:B-1----:R-:W-:Y:S05]  /*6a20*/  @!P0 BRA `(.L_x_70) ;  /* 0xfffffffc00f08947 */ /* 0x002fea000383ffff */
[----:B------:R-:W-:Y:S05]  /*6a30*/  BRA `(.L_x_128) ;  /* 0xffffffd000947947 */ /* 0x000fea000383ffff */
.L_x_73:
[----:B------:R-:W-:Y:S07]  /*6a40*/  MOV R0, UR6 ;  /* 0x0000000600007c02 */ /* 0x000fee0008000f00 */
.L_x_129:
[----:B-1----:R1:W3:Y:S02]  /*6a50*/  SYNCS.PHASECHK.TRANS64.TRYWAIT P0, [R0+URZ+0x78], R3 ;  /* 0x00007803000075a7 */ /* 0x0022e400080011ff */
[----:B---3--:R-:W-:Y:S05]  /*6a60*/  @!P0 NANOSLEEP.SYNCS 0x989680 ;  /* 0x009896800000895d */ /* 0x008fea0003900000 */
[----:B------:R-:W3:Y:S02]  /*6a70*/  @!P0 SYNCS.PHASECHK.TRANS64 P0, [R0+URZ+0x78], R3 ;  /* 0x00007803000085a7 */ /* 0x000ee400080010ff */
[----:B---3--:R-:W-:Y:S05]  /*6a80*/  @!P0 BRA `(.L_x_129) ;  /* 0xfffffffc00f08947 */ /* 0x008fea000383ffff */
[----:B------:R-:W-:Y:S05]  /*6a90*/  BRA `(.L_x_72) ;  /* 0xffffffd400807947 */ /* 0x000fea000383ffff */
.L_x_76:
[----:B------:R-:W-:Y:S07]  /*6aa0*/  MOV R3, UR6 ;  /* 0x0000000600037c02 */ /* 0x000fee0008000f00 */
.L_x_130:
[----:B-1----:R1:W2:Y:S02]  /*6ab0*/  SYNCS.PHASECHK.TRANS64.TRYWAIT P2, [R3+URZ+0x68], R26 ;  /* 0x0000681a030075a7 */ /* 0x0022a400080411ff */
[----:B--2---:R-:W-:Y:S05]  /*6ac0*/  @!P2 NANOSLEEP.SYNCS 0x989680 ;  /* 0x009896800000a95d */ /* 0x004fea0003900000 */
[----:B------:R-:W2:Y:S02]  /*6ad0*/  @!P2 SYNCS.PHASECHK.TRANS64 P2, [R3+URZ+0x68], R26 ;  /* 0x0000681a0300a5a7 */ /* 0x000ea400080410ff */
[----:B--2---:R-:W-:Y:S05]  /*6ae0*/  @!P2 BRA `(.L_x_130) ;  /* 0xfffffffc00f0a947 */ /* 0x004fea000383ffff */
[----:B------:R-:W-:Y:S05]  /*6af0*/  BRA `(.L_x_131) ;  /* 0xffffffd800147947 */ /* 0x000fea000383ffff */
.L_x_79:
[----:B--2---:R2:W4:Y:S02]  /*6b00*/  SYNCS.PHASECHK.TRANS64.TRYWAIT P0, [R0+URZ+0x80], R3 ;  /* 0x00008003000075a7 */ /* 0x00452400080011ff */
[----:B----4-:R-:W-:Y:S05]  /*6b10*/  @!P0 NANOSLEEP.SYNCS 0x989680 ;  /* 0x009896800000895d */ /* 0x010fea0003900000 */
[----:B------:R-:W4:Y:S02]  /*6b20*/  @!P0 SYNCS.PHASECHK.TRANS64 P0, [R0+URZ+0x80], R3 ;  /* 0x00008003000085a7 */ /* 0x000f2400080010ff */
[----:B----4-:R-:W-:Y:S05]  /*6b30*/  @!P0 BRA `(.L_x_79) ;  /* 0xfffffffc00f08947 */ /* 0x010fea000383ffff */
[----:B------:R-:W-:Y:S05]  /*6b40*/  BRA `(.L_x_132) ;  /* 0xffffffdc00707947 */ /* 0x000fea000383ffff */
.L_x_90:
[----:B-1----:R-:W-:Y:S04]  /*6b50*/  MOV R0, UR43 ;  /* 0x0000002b00007c02 */ /* 0x002fe80008000f00 */
[----:B------:R1:W2:Y:S03]  /*6b60*/  SYNCS.PHASECHK.TRANS64.TRYWAIT P1, [R0+URZ+0x60], R3 ;  /* 0x00006003000075a7 */ /* 0x0002a600080211ff */
[----:B--2---:R-:W-:Y:S05]  /*6b70*/  @!P1 NANOSLEEP.SYNCS 0x989680 ;  /* 0x009896800000995d */ /* 0x004fea0003900000 */
[----:B------:R-:W2:Y:S02]  /*6b80*/  @!P1 SYNCS.PHASECHK.TRANS64 P1, [R0+URZ+0x60], R3 ;  /* 0x00006003000095a7 */ /* 0x000ea400080210ff */
[----:B--2---:R-:W-:Y:S05]  /*6b90*/  @!P1 BRA `(.L_x_90) ;  /* 0xfffffffc00ec9947 */ /* 0x004fea000383ffff */
[----:B------:R-:W-:Y:S05]  /*6ba0*/  BRA `(.L_x_89) ;  /* 0xffffffe800647947 */ /* 0x000fea000383ffff */
.L_x_92:
[----:B-1----:R1:W4:Y:S02]  /*6bb0*/  SYNCS.PHASECHK.TRANS64.TRYWAIT P1, [R92+URZ+0xa0], R7 ;  /* 0x0000a0075c0075a7 */ /* 0x00232400080211ff */
[----:B----4-:R-:W-:Y:S05]  /*6bc0*/  @!P1 NANOSLEEP.SYNCS 0x989680 ;  /* 0x009896800000995d */ /* 0x010fea0003900000 */
[----:B------:R-:W4:Y:S02]  /*6bd0*/  @!P1 SYNCS.PHASECHK.TRANS64 P1, [R92+URZ+0xa0], R7 ;  /* 0x0000a0075c0095a7 */ /* 0x000f2400080210ff */
[----:B----4-:R-:W-:Y:S05]  /*6be0*/  @!P1 BRA `(.L_x_92) ;  /* 0xfffffffc00f09947 */ /* 0x010fea000383ffff */
[----:B------:R-:W-:Y:S05]  /*6bf0*/  BRA `(.L_x_91) ;  /* 0xffffffe800a07947 */ /* 0x000fea000383ffff */
        .weak           $__internal_0_$__cuda_sm10x_tcgen05_guardrail_trap_col_being_dealloced_not_returned_by_alloc
        .type           $__internal_0_$__cuda_sm10x_tcgen05_guardrail_trap_col_being_dealloced_not_returned_by_alloc,@function
        .size           $__internal_0_$__cuda_sm10x_tcgen05_guardrail_trap_col_being_dealloced_not_returned_by_alloc,($__internal_1_$__cuda_sm10x_tcgen05_guardrail_trap_phase_invalid_during_alloc - $__internal_0_$__cuda_sm10x_tcgen05_guardrail_trap_col_being_dealloced_not_returned_by_alloc)
$__internal_0_$__cuda_sm10x_tcgen05_guardrail_trap_col_being_dealloced_not_returned_by_alloc:
[----:B------:R-:W-:Y:S05]  /*6c00*/  BPT.TRAP 0x1 ;  /* 0x000000040000795c */ /* 0x000fea0000300000 */
[----:B------:R-:W-:-:S04]  /*6c10*/  HFMA2 R3, -RZ, RZ, 0, 0 ;  /* 0x00000000ff037431 */ /* 0x000fc800000001ff */
[----:B------:R-:W-:Y:S05]  /*6c20*/  RET.REL.NODEC R2 `(_ZN7cutlass13device_kernelINS_4gemm6kernel13GemmUniversalIN4cute5tupleIJiiiiEEENS1_10collective13CollectiveMmaINS1_35MainloopSm100TmaUmmaWarpSpecializedILi6ELi2ELi4ENS5_IJNS4_1CILi1EEESB_SB_EEEEENS5_IJNSA_ILi64EEESE_NSA_ILi128EEEEEENS_12float_e4m3_tENS5_IJlSB_lEEESH_SI_NS4_8TiledMMAINS4_8MMA_AtomIJNS4_10MMA_TraitsINS4_19SM100_MMA_F8F6F4_SSEJSH_SH_fSE_SE_NS4_17integral_constantINS4_4UMMA5MajorELSP_0EEESQ_NSN_INSO_7ScaleInELSR_0EEESS_EEEEEENS4_6LayoutISC_NS5_IJNSA_ILi0EEESW_SW_EEEEENS5_IJNS4_10UnderscoreESZ_SZ_EEEEENS4_13SM90_TMA_LOADENS4_14ComposedLayoutINS4_7SwizzleILi3ELi4ELi3EEENS4_18smem_ptr_flag_bitsILi8EEENSV_INS5_IJNSA_ILi8EEESF_EEENS5_IJSF_SB_EEEEEEEvNS4_8identityES12_S1C_vS1D_EENS_8epilogue10collective18CollectiveEpilogueINS1F_23Sm100TmaWarpSpecializedILi1ELi1ELi32ELb0ELb0EEEJSG_NS5_IJNSV_ISE_SB_EES1K_EEESH_SI_SH_SI_NS1F_6fusion15FusionCallbacksIS1J_NS1M_17LinearCombinationISH_fSH_fLNS_15FloatRoundStyleE2EEESG_S1L_JEEENS4_5SM1004TMEM4LOAD26SM100_TMEM_LOAD_16dp32b32xES12_NS13_INS14_ILi2ELi4ELi3EEES17_NSV_INS5_IJS18_SE_EEENS5_IJSE_SB_EEEEEEENS4_39AutoVectorizingCopyWithAssumedAlignmentILi128EEENS4_14SM90_TMA_STOREES20_S22_S22_EEEvvEEEEvNT_6ParamsE) ;  /* 0xffffff9002f47950 */ /* 0x000fea0003c3ffff */
        .weak           $__internal_1_$__cuda_sm10x_tcgen05_guardrail_trap_phase_invalid_during_alloc
        .type           $__internal_1_$__cuda_sm10x_tcgen05_guardrail_trap_phase_invalid_during_alloc,@function
        .size           $__internal_1_$__cuda_sm10x_tcgen05_guardrail_trap_phase_invalid_during_alloc,($__internal_2_$__cuda_sm10x_tcgen05_guardrail_trap_unallocated_columns_being_dealloced - $__internal_1_$__cuda_sm10x_tcgen05_guardrail_trap_phase_invalid_during_alloc)
$__internal_1_$__cuda_sm10x_tcgen05_guardrail_trap_phase_invalid_during_alloc:
[----:B------:R-:W-:Y:S05]  /*6c30*/  BPT.TRAP 0x1 ;  /* 0x000000040000795c */ /* 0x000fea0000300000 */
[----:B------:R-:W-:-:S04]  /*6c40*/  MOV R3, 0x0 ;  /* 0x0000000000037802 */ /* 0x000fc80000000f00 */
[----:B------:R-:W-:Y:S05]  /*6c50*/  RET.REL.NODEC R2 `(_ZN7cutlass13device_kernelINS_4gemm6kernel13GemmUniversalIN4cute5tupleIJiiiiEEENS1_10collective13CollectiveMmaINS1_35MainloopSm100TmaUmmaWarpSpecializedILi6ELi2ELi4ENS5_IJNS4_1CILi1EEESB_SB_EEEEENS5_IJNSA_ILi64EEESE_NSA_ILi128EEEEEENS_12float_e4m3_tENS5_IJlSB_lEEESH_SI_NS4_8TiledMMAINS4_8MMA_AtomIJNS4_10MMA_TraitsINS4_19SM100_MMA_F8F6F4_SSEJSH_SH_fSE_SE_NS4_17integral_constantINS4_4UMMA5MajorELSP_0EEESQ_NSN_INSO_7ScaleInELSR_0EEESS_EEEEEENS4_6LayoutISC_NS5_IJNSA_ILi0EEESW_SW_EEEEENS5_IJNS4_10UnderscoreESZ_SZ_EEEEENS4_13SM90_TMA_LOADENS4_14ComposedLayoutINS4_7SwizzleILi3ELi4ELi3EEENS4_18smem_ptr_flag_bitsILi8EEENSV_INS5_IJNSA_ILi8EEESF_EEENS5_IJSF_SB_EEEEEEEvNS4_8identityES12_S1C_vS1D_EENS_8epilogue10collective18CollectiveEpilogueINS1F_23Sm100TmaWarpSpecializedILi1ELi1ELi32ELb0ELb0EEEJSG_NS5_IJNSV_ISE_SB_EES1K_EEESH_SI_SH_SI_NS1F_6fusion15FusionCallbacksIS1J_NS1M_17LinearCombinationISH_fSH_fLNS_15FloatRoundStyleE2EEESG_S1L_JEEENS4_5SM1004TMEM4LOAD26SM100_TMEM_LOAD_16dp32b32xES12_NS13_INS14_ILi2ELi4ELi3EEES17_NSV_INS5_IJS18_SE_EEENS5_IJSE_SB_EEEEEEENS4_39AutoVectorizingCopyWithAssumedAlignmentILi128EEENS4_14SM90_TMA_STOREES20_S22_S22_EEEvvEEEEvNT_6ParamsE) ;  /* 0xffffff9002e87950 */ /* 0x000fea0003c3ffff */
        .weak           $__internal_2_$__cuda_sm10x_tcgen05_guardrail_trap_unallocated_columns_being_dealloced
        .type           $__internal_2_$__cuda_sm10x_tcgen05_guardrail_trap_unallocated_columns_being_dealloced,@function
        .size           $__internal_2_$__cuda_sm10x_tcgen05_guardrail_trap_unallocated_columns_being_dealloced,(.L_x_134 - $__internal_2_$__cuda_sm10x_tcgen05_guardrail_trap_unallocated_columns_being_dealloced)
$__internal_2_$__cuda_sm10x_tcgen05_guardrail_trap_unallocated_columns_being_dealloced:
[----:B------:R-:W-:Y:S05]  /*6c60*/  BPT.TRAP 0x1 ;  /* 0x000000040000795c */ /* 0x000fea0000300000 */
[----:B------:R-:W-:-:S04]  /*6c70*/  HFMA2 R3, -RZ, RZ, 0, 0 ;  /* 0x00000000ff037431 */ /* 0x000fc800000001ff */
[----:B------:R-:W-:Y:S05]  /*6c80*/  RET.REL.NODEC R2 `(_ZN7cutlass13device_kernelINS_4gemm6kernel13GemmUniversalIN4cute5tupleIJiiiiEEENS1_10collective13CollectiveMmaINS1_35MainloopSm100TmaUmmaWarpSpecializedILi6ELi2ELi4ENS5_IJNS4_1CILi1EEESB_SB_EEEEENS5_IJNSA_ILi64EEESE_NSA_ILi128EEEEEENS_12float_e4m3_tENS5_IJlSB_lEEESH_SI_NS4_8TiledMMAINS4_8MMA_AtomIJNS4_10MMA_TraitsINS4_19SM100_MMA_F8F6F4_SSEJSH_SH_fSE_SE_NS4_17integral_constantINS4_4UMMA5MajorELSP_0EEESQ_NSN_INSO_7ScaleInELSR_0EEESS_EEEEEENS4_6LayoutISC_NS5_IJNSA_ILi0EEESW_SW_EEEEENS5_IJNS4_10UnderscoreESZ_SZ_EEEEENS4_13SM90_TMA_LOADENS4_14ComposedLayoutINS4_7SwizzleILi3ELi4ELi3EEENS4_18smem_ptr_flag_bitsILi8EEENSV_INS5_IJNSA_ILi8EEESF_EEENS5_IJSF_SB_EEEEEEEvNS4_8identityES12_S1C_vS1D_EENS_8epilogue10collective18CollectiveEpilogueINS1F_23Sm100TmaWarpSpecializedILi1ELi1ELi32ELb0ELb0EEEJSG_NS5_IJNSV_ISE_SB_EES1K_EEESH_SI_SH_SI_NS1F_6fusion15FusionCallbacksIS1J_NS1M_17LinearCombinationISH_fSH_fLNS_15FloatRoundStyleE2EEESG_S1L_JEEENS4_5SM1004TMEM4LOAD26SM100_TMEM_LOAD_16dp32b32xES12_NS13_INS14_ILi2ELi4ELi3EEES17_NSV_INS5_IJS18_SE_EEENS5_IJSE_SB_EEEEEEENS4_39AutoVectorizingCopyWithAssumedAlignmentILi128EEENS4_14SM90_TMA_STOREES20_S22_S22_EEEvvEEEEvNT_6ParamsE) ;  /* 0xffffff9002dc7950 */ /* 0x000fea0003c3ffff */
.L_x_133:
[----:B------:R-:W-:-:S00]  /*6c90*/  BRA `(.L_x_133) ;  /* 0xfffffffc00fc7947 */ /* 0x000fc0000383ffff */
[----:B------:R-:W-:-:S00]  /*6ca0*/  NOP ;  /* 0x0000000000007918 */ /* 0x000fc00000000000 */
        /* <DEDUP_REMOVED lines=13> */
.L_x_134:


//--------------------- .nv.global.init           --------------------------
	.section	.nv.global.init,"aw",@progbits
.nv.global.init:
	.type		$str$27,@object
	.size		$str$27,($str$28 - $str$27)
$str$27:
        /*0000*/ 	.byte	0x28, 0x61, 0x64, 0x64, 0x72, 0x65, 0x73, 0x73, 0x20, 0x26, 0x20, 0x6d, 0x61, 0x73, 0x6b, 0x29
        /*0010*/ 	.byte	0x20, 0x3d, 0x3d, 0x20, 0x30, 0x00
	.type		$str$28,@object
	.size		$str$28,($str$26 - $str$28)
$str$28:
        /*0016*/ 	.byte	0x2f, 0x74, 0x6d, 0x70, 0x2f, 0x63, 0x75, 0x74, 0x6c, 0x61, 0x73, 0x73, 0x5f, 0x73, 0x77, 0x65
        /*0026*/ 	.byte	0x65, 0x70, 0x5f, 0x73, 0x72, 0x63, 0x2f, 0x69, 0x6e, 0x63, 0x6c, 0x75, 0x64, 0x65, 0x2f, 0x63
        /*0036*/ 	.byte	0x75, 0x74, 0x65, 0x2f, 0x70, 0x6f, 0x69, 0x6e, 0x74, 0x65, 0x72, 0x5f, 0x66, 0x6c, 0x61, 0x67
        /*0046*/ 	.byte	0x67, 0x65, 0x64, 0x2e, 0x68, 0x70, 0x70, 0x00
	.type		$str$26,@object
	.size		$str$26,($str$25 - $str$26)
$str$26:
        /*004e*/ 	.byte	0x2f, 0x74, 0x6d, 0x70, 0x2f, 0x63, 0x75, 0x74, 0x6c, 0x61, 0x73, 0x73, 0x5f, 0x73, 0x77, 0x65
        /*005e*/ 	.byte	0x65, 0x70, 0x5f, 0x73, 0x72, 0x63, 0x2f, 0x69, 0x6e, 0x63, 0x6c, 0x75, 0x64, 0x65, 0x2f, 0x63
        /*006e*/ 	.byte	0x75, 0x74, 0x65, 0x2f, 0x61, 0x74, 0x6f, 0x6d, 0x2f, 0x63, 0x6f, 0x70, 0x79, 0x5f, 0x74, 0x72
        /*007e*/ 	.byte	0x61, 0x69, 0x74, 0x73, 0x5f, 0x73, 0x6d, 0x31, 0x30, 0x30, 0x2e, 0x68, 0x70, 0x70, 0x00
	.type		$str$25,@object
	.size		$str$25,(__unnamed_1 - $str$25)
$str$25:
        /*008d*/ 	.byte	0x28, 0x28, 0x75, 0x69, 0x6e, 0x74, 0x33, 0x32, 0x5f, 0x74, 0x28, 0x74, 0x68, 0x72, 0x65, 0x61
        /*009d*/ 	.byte	0x64, 0x49, 0x64, 0x78, 0x2e, 0x78, 0x29, 0x20, 0x2f, 0x20, 0x33, 0x32, 0x29, 0x20, 0x25, 0x20
        /*00ad*/ 	.byte	0x34, 0x29, 0x20, 0x3d, 0x3d, 0x20, 0x28, 0x28, 0x28, 0x74, 0x6d, 0x65, 0x6d, 0x5f, 0x61, 0x64
        /*00bd*/ 	.byte	0x64, 0x72, 0x20, 0x3e, 0x3e, 0x20, 0x31, 0x36, 0x29, 0x20, 0x2f, 0x20, 0x33, 0x32, 0x29, 0x20
        /*00cd*/ 	.byte	0x25, 0x20, 0x34, 0x29, 0x00
	.type		__unnamed_1,@object
	.size		__unnamed_1,(__unnamed_2 - __unnamed_1)
__unnamed_1:
        /*00d2*/ 	.byte	0x61, 0x75, 0x74, 0x6f, 0x20, 0x63, 0x75, 0x74, 0x65, 0x3a, 0x3a, 0x61, 0x73, 0x5f, 0x70, 0x6f
        /* <DEDUP_REMOVED lines=24> */
        /*0262*/ 	.byte	0x3c, 0x34, 0x30, 0x39, 0x36, 0x3e, 0x3e, 0x3e, 0x3e, 0x5d, 0x00
	.type		__unnamed_2,@object
	.size		__unnamed_2,(.L_2 - __unnamed_2)
__unnamed_2:
        /* <DEDUP_REMOVED lines=40> */
        /*04ed*/ 	.byte	0x74, 0x65, 0x3a, 0x3a, 0x43, 0x3c, 0x30, 0x3e, 0x3e, 0x3e, 0x3e, 0x5d, 0x00
.L_2:


//--------------------- .nv.shared._ZN7cutlass13device_kernelINS_4gemm6kernel13GemmUniversalIN4cute5tupleIJiiiiEEENS1_10collective13CollectiveMmaINS1_35MainloopSm100TmaUmmaWarpSpecializedILi6ELi2ELi4ENS5_IJNS4_1CILi1EEESB_SB_EEEEENS5_IJNSA_ILi64EEESE_NSA_ILi128EEEEEENS_12float_e4m3_tENS5_IJlSB_lEEESH_SI_NS4_8TiledMMAINS4_8MMA_AtomIJNS4_10MMA_TraitsINS4_19SM100_MMA_F8F6F4_SSEJSH_SH_fSE_SE_NS4_17integral_constantINS4_4UMMA5MajorELSP_0EEESQ_NSN_INSO_7ScaleInELSR_0EEESS_EEEEEENS4_6LayoutISC_NS5_IJNSA_ILi0EEESW_SW_EEEEENS5_IJNS4_10UnderscoreESZ_SZ_EEEEENS4_13SM90_TMA_LOADENS4_14ComposedLayoutINS4_7SwizzleILi3ELi4ELi3EEENS4_18smem_ptr_flag_bitsILi8EEENSV_INS5_IJNSA_ILi8EEESF_EEENS5_IJSF_SB_EEEEEEEvNS4_8identityES12_S1C_vS1D_EENS_8epilogue10collective18CollectiveEpilogueINS1F_23Sm100TmaWarpSpecializedILi1ELi1ELi32ELb0ELb0EEEJSG_NS5_IJNSV_ISE_SB_EES1K_EEESH_SI_SH_SI_NS1F_6fusion15FusionCallbacksIS1J_NS1M_17LinearCombinationISH_fSH_fLNS_15FloatRoundStyleE2EEESG_S1L_JEEENS4_5SM1004TMEM4LOAD26SM100_TMEM_LOAD_16dp32b32xES12_NS13_INS14_ILi2ELi4ELi3EEES17_NSV_INS5_IJS18_SE_EEENS5_IJSE_SB_EEEEEEENS4_39AutoVectorizingCopyWithAssumedAlignmentILi128EEENS4_14SM90_TMA_STOREES20_S22_S22_EEEvvEEEEvNT_6ParamsE --------------------------
	.section	.nv.shared._ZN7cutlass13device_kernelINS_4gemm6kernel13GemmUniversalIN4cute5tupleIJiiiiEEENS1_10collective13CollectiveMmaINS1_35MainloopSm100TmaUmmaWarpSpecializedILi6ELi2ELi4ENS5_IJNS4_1CILi1EEESB_SB_EEEEENS5_IJNSA_ILi64EEESE_NSA_ILi128EEEEEENS_12float_e4m3_tENS5_IJlSB_lEEESH_SI_NS4_8TiledMMAINS4_8MMA_AtomIJNS4_10MMA_TraitsINS4_19SM100_MMA_F8F6F4_SSEJSH_SH_fSE_SE_NS4_17integral_constantINS4_4UMMA5MajorELSP_0EEESQ_NSN_INSO_7ScaleInELSR_0EEESS_EEEEEENS4_6LayoutISC_NS5_IJNSA_ILi0EEESW_SW_EEEEENS5_IJNS4_10UnderscoreESZ_SZ_EEEEENS4_13SM90_TMA_LOADENS4_14ComposedLayoutINS4_7SwizzleILi3ELi4ELi3EEENS4_18smem_ptr_flag_bitsILi8EEENSV_INS5_IJNSA_ILi8EEESF_EEENS5_IJSF_SB_EEEEEEEvNS4_8identityES12_S1C_vS1D_EENS_8epilogue10collective18CollectiveEpilogueINS1F_23Sm100TmaWarpSpecializedILi1ELi1ELi32ELb0ELb0EEEJSG_NS5_IJNSV_ISE_SB_EES1K_EEESH_SI_SH_SI_NS1F_6fusion15FusionCallbacksIS1J_NS1M_17LinearCombinationISH_fSH_fLNS_15FloatRoundStyleE2EEESG_S1L_JEEENS4_5SM1004TMEM4LOAD26SM100_TMEM_LOAD_16dp32b32xES12_NS13_INS14_ILi2ELi4ELi3EEES17_NSV_INS5_IJS18_SE_EEENS5_IJSE_SB_EEEEEEENS4_39AutoVectorizingCopyWithAssumedAlignmentILi128EEENS4_14SM90_TMA_STOREES20_S22_S22_EEEvvEEEEvNT_6ParamsE,"aw",@nobits
	.sectionflags	@""
	.align	16
	.zero		1024


//--------------------- .nv.shared.reserved.0     --------------------------
	.section	.nv.shared.reserved.0,"aw",@nobits
	.weak		__nv_reservedSMEM_offset_0_alias
	.size		__nv_reservedSMEM_offset_0_alias, 0, 64
	.other		__nv_reservedSMEM_offset_0_alias,@"STO_CUDA_RESERVED_SHARED STV_DEFAULT"
__nv_reservedSMEM_offset_0_alias:
	.zero		0
.nv.shared.reserved.0:
	.zero		64
	.weak		__nv_reservedSMEM_tcgen05_partition
	.type		__nv_reservedSMEM_tcgen05_partition,@object
	.size		__nv_reservedSMEM_tcgen05_partition,(.L_0 - __nv_reservedSMEM_tcgen05_partition)
__nv_reservedSMEM_tcgen05_partition:
	.zero		32
.L_0:


//--------------------- .nv.global                --------------------------
	.section	.nv.global,"aw",@nobits
.nv.global:
	.type		_ZN40_INTERNAL_d627b779_4_k_cu_d9000f69_194804cute1_E,@object
	.size		_ZN40_INTERNAL_d627b779_4_k_cu_d9000f69_194804cute1_E,(_ZN40_INTERNAL_d627b779_4_k_cu_d9000f69_194804cuda3std3__45__cpo6cbeginE - _ZN40_INTERNAL_d627b779_4_k_cu_d9000f69_194804cute1_E)
_ZN40_INTERNAL_d627b779_4_k_cu_d9000f69_194804cute1_E:
	.zero		1
	.type		_ZN40_INTERNAL_d627b779_4_k_cu_d9000f69_194804cuda3std3__45__cpo6cbeginE,@object
	.size		_ZN40_INTERNAL_d627b779_4_k_cu_d9000f69_194804cuda3std3__45__cpo6cbeginE,(_ZN40_INTERNAL_d627b779_4_k_cu_d9000f69_194804cuda3std3__48in_placeE - _ZN40_INTERNAL_d627b779_4_k_cu_d9000f69_194804cuda3std3__45__cpo6cbeginE)
_ZN40_INTERNAL_d627b779_4_k_cu_d9000f69_194804cuda3std3__45__cpo6cbeginE:
	.zero		1
	.type		_ZN40_INTERNAL_d627b779_4_k_cu_d9000f69_194804cuda3std3__48in_placeE,@object
	.size		_ZN40_INTERNAL_d627b779_4_k_cu_d9000f69_194804cuda3std3__48in_placeE,(_ZN40_INTERNAL_d627b779_4_k_cu_d9000f69_194804cuda3std6ranges3__45__cpo9iter_moveE - _ZN40_INTERNAL_d627b779_4_k_cu_d9000f69_194804cuda3std3__48in_placeE)
_ZN40_INTERNAL_d627b779_4_k_cu_d9000f69_194804cuda3std3__48in_placeE:
	.zero		1
	.type		_ZN40_INTERNAL_d627b779_4_k_cu_d9000f69_194804cuda3std6ranges3__45__cpo9iter_moveE,@object
	.size		_ZN40_INTERNAL_d627b779_4_k_cu_d9000f69_194804cuda3std6ranges3__45__cpo9iter_moveE,(_ZN40_INTERNAL_d627b779_4_k_cu_d9000f69_194804cuda3std3__45__cpo5beginE - _ZN40_INTERNAL_d627b779_4_k_cu_d9000f69_194804cuda3std6ranges3__45__cpo9iter_moveE)
_ZN40_INTERNAL_d627b779_4_k_cu_d9000f69_194804cuda3std6ranges3__45__cpo9iter_moveE:
	.zero		1
	.type		_ZN40_INTERNAL_d627b779_4_k_cu_d9000f69_194804cuda3std3__45__cpo5beginE,@object
	.size		_ZN40_INTERNAL_d627b779_4_k_cu_d9000f69_194804cuda3std3__45__cpo5beginE,(_ZN40_INTERNAL_d627b779_4_k_cu_d9000f69_194804cuda3std3__442_GLOBAL__N__d627b779_4_k_cu_d9000f69_194806ignoreE - _ZN40_INTERNAL_d627b779_4_k_cu_d9000f69_194804cuda3std3__45__cpo5beginE)
_ZN40_INTERNAL_d627b779_4_k_cu_d9000f69_194804cuda3std3__45__cpo5beginE:
	.zero		1
	.type		_ZN40_INTERNAL_d627b779_4_k_cu_d9000f69_194804cuda3std3__442_GLOBAL__N__d627b779_4_k_cu_d9000f69_194806ignoreE,@object
	.size		_ZN40_INTERNAL_d627b779_4_k_cu_d9000f69_194804cuda3std3__442_GLOBAL__N__d627b779_4_k_cu_d9000f69_194806ignoreE,(_ZN40_INTERNAL_d627b779_4_k_cu_d9000f69_194804cute7productE - _ZN40_INTERNAL_d627b779_4_k_cu_d9000f69_194804cuda3std3__442_GLOBAL__N__d627b779_4_k_cu_d9000f69_194806ignoreE)
_ZN40_INTERNAL_d627b779_4_k_cu_d9000f69_194804cuda3std3__442_GLOBAL__N__d627b779_4_k_cu_d9000f69_194806ignoreE:
	.zero		1
	.type		_ZN40_INTERNAL_d627b779_4_k_cu_d9000f69_194804cute7productE,@object
	.size		_ZN40_INTERNAL_d627b779_4_k_cu_d9000f69_194804cute7productE,(_ZN40_INTERNAL_d627b779_4_k_cu_d9000f69_194804cuda3std3__45__cpo3endE - _ZN40_INTERNAL_d627b779_4_k_cu_d9000f69_194804cute7productE)
_ZN40_INTERNAL_d627b779_4_k_cu_d9000f69_194804cute7productE:
	.zero		1
	.type		_ZN40_INTERNAL_d627b779_4_k_cu_d9000f69_194804cuda3std3__45__cpo3endE,@object
	.size		_ZN40_INTERNAL_d627b779_4_k_cu_d9000f69_194804cuda3std3__45__cpo3endE,(_ZN40_INTERNAL_d627b779_4_k_cu_d9000f69_194804cuda3std3__419piecewise_constructE - _ZN40_INTERNAL_d627b779_4_k_cu_d9000f69_194804cuda3std3__45__cpo3endE)
_ZN40_INTERNAL_d627b779_4_k_cu_d9000f69_194804cuda3std3__45__cpo3endE:
	.zero		1
	.type		_ZN40_INTERNAL_d627b779_4_k_cu_d9000f69_194804cuda3std3__419piecewise_constructE,@object
	.size		_ZN40_INTERNAL_d627b779_4_k_cu_d9000f69_194804cuda3std3__419piecewise_constructE,(_ZN40_INTERNAL_d627b779_4_k_cu_d9000f69_194804cuda3std3__45__cpo4cendE - _ZN40_INTERNAL_d627b779_4_k_cu_d9000f69_194804cuda3std3__419piecewise_constructE)
_ZN40_INTERNAL_d627b779_4_k_cu_d9000f69_194804cuda3std3__419piecewise_constructE:
	.zero		1
	.type		_ZN40_INTERNAL_d627b779_4_k_cu_d9000f69_194804cuda3std3__45__cpo4cendE,@object
	.size		_ZN40_INTERNAL_d627b779_4_k_cu_d9000f69_194804cuda3std3__45__cpo4cendE,(_ZN40_INTERNAL_d627b779_4_k_cu_d9000f69_194804cuda3std6ranges3__45__cpo4swapE - _ZN40_INTERNAL_d627b779_4_k_cu_d9000f69_194804cuda3std3__45__cpo4cendE)
_ZN40_INTERNAL_d627b779_4_k_cu_d9000f69_194804cuda3std3__45__cpo4cendE:
	.zero		1
	.type		_ZN40_INTERNAL_d627b779_4_k_cu_d9000f69_194804cuda3std6ranges3__45__cpo4swapE,@object
	.size		_ZN40_INTERNAL_d627b779_4_k_cu_d9000f69_194804cuda3std6ranges3__45__cpo4swapE,(.L_10 - _ZN40_INTERNAL_d627b779_4_k_cu_d9000f69_194804cuda3std6ranges3__45__cpo4swapE)
_ZN40_INTERNAL_d627b779_4_k_cu_d9000f69_194804cuda3std6ranges3__45__cpo4swapE:
	.zero		1
.L_10:


//--------------------- .nv.constant0._ZN7cutlass13device_kernelINS_4gemm6kernel13GemmUniversalIN4cute5tupleIJiiiiEEENS1_10collective13CollectiveMmaINS1_35MainloopSm100TmaUmmaWarpSpecializedILi6ELi2ELi4ENS5_IJNS4_1CILi1EEESB_SB_EEEEENS5_IJNSA_ILi64EEESE_NSA_ILi128EEEEEENS_12float_e4m3_tENS5_IJlSB_lEEESH_SI_NS4_8TiledMMAINS4_8MMA_AtomIJNS4_10MMA_TraitsINS4_19SM100_MMA_F8F6F4_SSEJSH_SH_fSE_SE_NS4_17integral_constantINS4_4UMMA5MajorELSP_0EEESQ_NSN_INSO_7ScaleInELSR_0EEESS_EEEEEENS4_6LayoutISC_NS5_IJNSA_ILi0EEESW_SW_EEEEENS5_IJNS4_10UnderscoreESZ_SZ_EEEEENS4_13SM90_TMA_LOADENS4_14ComposedLayoutINS4_7SwizzleILi3ELi4ELi3EEENS4_18smem_ptr_flag_bitsILi8EEENSV_INS5_IJNSA_ILi8EEESF_EEENS5_IJSF_SB_EEEEEEEvNS4_8identityES12_S1C_vS1D_EENS_8epilogue10collective18CollectiveEpilogueINS1F_23Sm100TmaWarpSpecializedILi1ELi1ELi32ELb0ELb0EEEJSG_NS5_IJNSV_ISE_SB_EES1K_EEESH_SI_SH_SI_NS1F_6fusion15FusionCallbacksIS1J_NS1M_17LinearCombinationISH_fSH_fLNS_15FloatRoundStyleE2EEESG_S1L_JEEENS4_5SM1004TMEM4LOAD26SM100_TMEM_LOAD_16dp32b32xES12_NS13_INS14_ILi2ELi4ELi3EEES17_NSV_INS5_IJS18_SE_EEENS5_IJSE_SB_EEEEEEENS4_39AutoVectorizingCopyWithAssumedAlignmentILi128EEENS4_14SM90_TMA_STOREES20_S22_S22_EEEvvEEEEvNT_6ParamsE --------------------------
	.section	.nv.constant0._ZN7cutlass13device_kernelINS_4gemm6kernel13GemmUniversalIN4cute5tupleIJiiiiEEENS1_10collective13CollectiveMmaINS1_35MainloopSm100TmaUmmaWarpSpecializedILi6ELi2ELi4ENS5_IJNS4_1CILi1EEESB_SB_EEEEENS5_IJNSA_ILi64EEESE_NSA_ILi128EEEEEENS_12float_e4m3_tENS5_IJlSB_lEEESH_SI_NS4_8TiledMMAINS4_8MMA_AtomIJNS4_10MMA_TraitsINS4_19SM100_MMA_F8F6F4_SSEJSH_SH_fSE_SE_NS4_17integral_constantINS4_4UMMA5MajorELSP_0EEESQ_NSN_INSO_7ScaleInELSR_0EEESS_EEEEEENS4_6LayoutISC_NS5_IJNSA_ILi0EEESW_SW_EEEEENS5_IJNS4_10UnderscoreESZ_SZ_EEEEENS4_13SM90_TMA_LOADENS4_14ComposedLayoutINS4_7SwizzleILi3ELi4ELi3EEENS4_18smem_ptr_flag_bitsILi8EEENSV_INS5_IJNSA_ILi8EEESF_EEENS5_IJSF_SB_EEEEEEEvNS4_8identityES12_S1C_vS1D_EENS_8epilogue10collective18CollectiveEpilogueINS1F_23Sm100TmaWarpSpecializedILi1ELi1ELi32ELb0ELb0EEEJSG_NS5_IJNSV_ISE_SB_EES1K_EEESH_SI_SH_SI_NS1F_6fusion15FusionCallbacksIS1J_NS1M_17LinearCombinationISH_fSH_fLNS_15FloatRoundStyleE2EEESG_S1L_JEEENS4_5SM1004TMEM4LOAD26SM100_TMEM_LOAD_16dp32b32xES12_NS13_INS14_ILi2ELi4ELi3EEES17_NSV_INS5_IJS18_SE_EEENS5_IJSE_SB_EEEEEEENS4_39AutoVectorizingCopyWithAssumedAlignmentILi128EEENS4_14SM90_TMA_STOREES20_S22_S22_EEEvvEEEEvNT_6ParamsE,"a",@progbits
	.sectionflags	@""
	.align	4
.nv.constant0._ZN7cutlass13device_kernelINS_4gemm6kernel13GemmUniversalIN4cute5tupleIJiiiiEEENS1_10collective13CollectiveMmaINS1_35MainloopSm100TmaUmmaWarpSpecializedILi6ELi2ELi4ENS5_IJNS4_1CILi1EEESB_SB_EEEEENS5_IJNSA_ILi64EEESE_NSA_ILi128EEEEEENS_12float_e4m3_tENS5_IJlSB_lEEESH_SI_NS4_8TiledMMAINS4_8MMA_AtomIJNS4_10MMA_TraitsINS4_19SM100_MMA_F8F6F4_SSEJSH_SH_fSE_SE_NS4_17integral_constantINS4_4UMMA5MajorELSP_0EEESQ_NSN_INSO_7ScaleInELSR_0EEESS_EEEEEENS4_6LayoutISC_NS5_IJNSA_ILi0EEESW_SW_EEEEENS5_IJNS4_10UnderscoreESZ_SZ_EEEEENS4_13SM90_TMA_LOADENS4_14ComposedLayoutINS4_7SwizzleILi3ELi4ELi3EEENS4_18smem_ptr_flag_bitsILi8EEENSV_INS5_IJNSA_ILi8EEESF_EEENS5_IJSF_SB_EEEEEEEvNS4_8identityES12_S1C_vS1D_EENS_8epilogue10collective18CollectiveEpilogueINS1F_23Sm100TmaWarpSpecializedILi1ELi1ELi32ELb0ELb0EEEJSG_NS5_IJNSV_ISE_SB_EES1K_EEESH_SI_SH_SI_NS1F_6fusion15FusionCallbacksIS1J_NS1M_17LinearCombinationISH_fSH_fLNS_15FloatRoundStyleE2EEESG_S1L_JEEENS4_5SM1004TMEM4LOAD26SM100_TMEM_LOAD_16dp32b32xES12_NS13_INS14_ILi2ELi4ELi3EEES17_NSV_INS5_IJS18_SE_EEENS5_IJSE_SB_EEEEEEENS4_39AutoVectorizingCopyWithAssumedAlignmentILi128EEENS4_14SM90_TMA_STOREES20_S22_S22_EEEvvEEEEvNT_6ParamsE:
	.zero		2944


//--------------------- SYMBOLS --------------------------

	.type		.nv.reservedSmem.offset0,@object
	.size		.nv.reservedSmem.offset0,0x4
	.type		.nv.reservedSmem.cap,@object
	.size		.nv.reservedSmem.cap,0x4
	.type		__assertfail,@function
